	.target	sm_100a

	.elftype	@"ET_EXEC"


//--------------------- .note.nv.tkinfo           --------------------------
	.section	.note.nv.tkinfo,"",@"SHT_NOTE"
	.sectionflags	@"SHF_NOTE_NV_TKINFO"
	.tkinfo
        /*0018*/ 	.word	0x00000002
        /*0030*/ 	.string	""
        /*0030*/ 	.string	"ptxas"
        /*0030*/ 	.string	"Cuda compilation tools, release 13.0, V13.0.88"
        /*0030*/ 	.string	"Build cuda_13.0.r13.0/compiler.36424714_0"
        /*0030*/ 	.string	"-arch sm_100a -m 64 "



//--------------------- .note.nv.cuinfo           --------------------------
	.section	.note.nv.cuinfo,"",@"SHT_NOTE"
	.sectionflags	@"SHF_NOTE_NV_CUINFO"
        /*0018*/ 	.short	0x0002
        /*001a*/ 	.short	0x0064
        /*001c*/ 	.short	0x0082
	.zero		2


//--------------------- .nv.info                  --------------------------
	.section	.nv.info,"",@"SHT_CUDA_INFO"
	.align	4


	//----- nvinfo : EIATTR_REGCOUNT
	.align		4
        /*0000*/ 	.byte	0x04, 0x2f
        /*0002*/ 	.short	(.L_20 - .L_19)
	.align		4
.L_19:
        /*0004*/ 	.word	index@(_ZN7cutlass13device_kernelINS_4gemm6kernel13GemmUniversalIN4cute5tupleIJiiiiEEENS1_10collective13CollectiveMmaINS1_35MainloopSm100TmaUmmaWarpSpecializedILi12ELi2ELi4ENS5_IJNS4_1CILi1EEESB_SB_EEEEENS5_IJNSA_ILi64EEENSA_ILi192EEESE_EEENS_12float_e4m3_tENS5_IJlSB_lEEESH_SI_NS4_8TiledMMAINS4_8MMA_AtomIJNS4_10MMA_TraitsINS4_19SM100_MMA_F8F6F4_SSEJSH_SH_fSE_SF_NS4_17integral_constantINS4_4UMMA5MajorELSP_0EEESQ_NSN_INSO_7ScaleInELSR_0EEESS_EEEEEENS4_6LayoutISC_NS5_IJNSA_ILi0EEESW_SW_EEEEENS5_IJNS4_10UnderscoreESZ_SZ_EEEEENS4_13SM90_TMA_LOADENS4_14ComposedLayoutINS4_7SwizzleILi2ELi4ELi3EEENS4_18smem_ptr_flag_bitsILi8EEENSV_INS5_IJNSA_ILi8EEESE_EEENS5_IJSE_SB_EEEEEEEvNS4_8identityES12_S1C_vS1D_EENS_8epilogue10collective18CollectiveEpilogueINS1F_23Sm100TmaWarpSpecializedILi3ELi2ELi32ELb0ELb0EEEJSG_NS5_IJNSV_ISE_SB_EES1K_EEESH_SI_SH_SI_NS1F_6fusion15FusionCallbacksIS1J_NS1M_17LinearCombinationISH_fSH_fLNS_15FloatRoundStyleE2EEESG_S1L_JEEENS4_5SM1004TMEM4LOAD26SM100_TMEM_LOAD_16dp32b32xES12_S1C_NS4_39AutoVectorizingCopyWithAssumedAlignmentILi128EEENS4_14SM90_TMA_STOREES1C_S1X_S1X_EEEvvEEEEvNT_6ParamsE)
        /*0008*/ 	.word	0x00000079


	//----- nvinfo : EIATTR_FRAME_SIZE
	.align		4
.L_20:
        /*000c*/ 	.byte	0x04, 0x11
        /*000e*/ 	.short	(.L_22 - .L_21)
	.align		4
.L_21:
        /*0010*/ 	.word	index@($__internal_2_$__cuda_sm10x_tcgen05_guardrail_trap_unallocated_columns_being_dealloced)
        /*0014*/ 	.word	0x00000000


	//----- nvinfo : EIATTR_FRAME_SIZE
	.align		4
.L_22:
        /*0018*/ 	.byte	0x04, 0x11
        /*001a*/ 	.short	(.L_24 - .L_23)
	.align		4
.L_23:
        /*001c*/ 	.word	index@($__internal_1_$__cuda_sm10x_tcgen05_guardrail_trap_phase_invalid_during_alloc)
        /*0020*/ 	.word	0x00000000


	//----- nvinfo : EIATTR_FRAME_SIZE
	.align		4
.L_24:
        /*0024*/ 	.byte	0x04, 0x11
        /*0026*/ 	.short	(.L_26 - .L_25)
	.align		4
.L_25:
        /*0028*/ 	.word	index@($__internal_0_$__cuda_sm10x_tcgen05_guardrail_trap_col_being_dealloced_not_returned_by_alloc)
        /*002c*/ 	.word	0x00000000


	//----- nvinfo : EIATTR_FRAME_SIZE
	.align		4
.L_26:
        /*0030*/ 	.byte	0x04, 0x11
        /*0032*/ 	.short	(.L_28 - .L_27)
	.align		4
.L_27:
        /*0034*/ 	.word	index@(_ZN7cutlass13device_kernelINS_4gemm6kernel13GemmUniversalIN4cute5tupleIJiiiiEEENS1_10collective13CollectiveMmaINS1_35MainloopSm100TmaUmmaWarpSpecializedILi12ELi2ELi4ENS5_IJNS4_1CILi1EEESB_SB_EEEEENS5_IJNSA_ILi64EEENSA_ILi192EEESE_EEENS_12float_e4m3_tENS5_IJlSB_lEEESH_SI_NS4_8TiledMMAINS4_8MMA_AtomIJNS4_10MMA_TraitsINS4_19SM100_MMA_F8F6F4_SSEJSH_SH_fSE_SF_NS4_17integral_constantINS4_4UMMA5MajorELSP_0EEESQ_NSN_INSO_7ScaleInELSR_0EEESS_EEEEEENS4_6LayoutISC_NS5_IJNSA_ILi0EEESW_SW_EEEEENS5_IJNS4_10UnderscoreESZ_SZ_EEEEENS4_13SM90_TMA_LOADENS4_14ComposedLayoutINS4_7SwizzleILi2ELi4ELi3EEENS4_18smem_ptr_flag_bitsILi8EEENSV_INS5_IJNSA_ILi8EEESE_EEENS5_IJSE_SB_EEEEEEEvNS4_8identityES12_S1C_vS1D_EENS_8epilogue10collective18CollectiveEpilogueINS1F_23Sm100TmaWarpSpecializedILi3ELi2ELi32ELb0ELb0EEEJSG_NS5_IJNSV_ISE_SB_EES1K_EEESH_SI_SH_SI_NS1F_6fusion15FusionCallbacksIS1J_NS1M_17LinearCombinationISH_fSH_fLNS_15FloatRoundStyleE2EEESG_S1L_JEEENS4_5SM1004TMEM4LOAD26SM100_TMEM_LOAD_16dp32b32xES12_S1C_NS4_39AutoVectorizingCopyWithAssumedAlignmentILi128EEENS4_14SM90_TMA_STOREES1C_S1X_S1X_EEEvvEEEEvNT_6ParamsE)
        /*0038*/ 	.word	0x00000000


	//----- nvinfo : EIATTR_MIN_STACK_SIZE
	.align		4
.L_28:
        /*003c*/ 	.byte	0x04, 0x12
        /*003e*/ 	.short	(.L_30 - .L_29)
	.align		4
.L_29:
        /*0040*/ 	.word	index@(_ZN7cutlass13device_kernelINS_4gemm6kernel13GemmUniversalIN4cute5tupleIJiiiiEEENS1_10collective13CollectiveMmaINS1_35MainloopSm100TmaUmmaWarpSpecializedILi12ELi2ELi4ENS5_IJNS4_1CILi1EEESB_SB_EEEEENS5_IJNSA_ILi64EEENSA_ILi192EEESE_EEENS_12float_e4m3_tENS5_IJlSB_lEEESH_SI_NS4_8TiledMMAINS4_8MMA_AtomIJNS4_10MMA_TraitsINS4_19SM100_MMA_F8F6F4_SSEJSH_SH_fSE_SF_NS4_17integral_constantINS4_4UMMA5MajorELSP_0EEESQ_NSN_INSO_7ScaleInELSR_0EEESS_EEEEEENS4_6LayoutISC_NS5_IJNSA_ILi0EEESW_SW_EEEEENS5_IJNS4_10UnderscoreESZ_SZ_EEEEENS4_13SM90_TMA_LOADENS4_14ComposedLayoutINS4_7SwizzleILi2ELi4ELi3EEENS4_18smem_ptr_flag_bitsILi8EEENSV_INS5_IJNSA_ILi8EEESE_EEENS5_IJSE_SB_EEEEEEEvNS4_8identityES12_S1C_vS1D_EENS_8epilogue10collective18CollectiveEpilogueINS1F_23Sm100TmaWarpSpecializedILi3ELi2ELi32ELb0ELb0EEEJSG_NS5_IJNSV_ISE_SB_EES1K_EEESH_SI_SH_SI_NS1F_6fusion15FusionCallbacksIS1J_NS1M_17LinearCombinationISH_fSH_fLNS_15FloatRoundStyleE2EEESG_S1L_JEEENS4_5SM1004TMEM4LOAD26SM100_TMEM_LOAD_16dp32b32xES12_S1C_NS4_39AutoVectorizingCopyWithAssumedAlignmentILi128EEENS4_14SM90_TMA_STOREES1C_S1X_S1X_EEEvvEEEEvNT_6ParamsE)
        /*0044*/ 	.word	0x00000000
.L_30:


//--------------------- .nv.compat                --------------------------
	.section	.nv.compat,"",@"SHT_CUDA_COMPAT_INFO"
	.align	4
        /*0000*/ 	.byte	0x02, 0x09, 0x01, 0x00, 0x02, 0x02, 0x02, 0x00, 0x02, 0x05, 0x05, 0x00, 0x03, 0x07, 0x01, 0x01
        /*0010*/ 	.byte	0x02, 0x03, 0x01, 0x00, 0x02, 0x06, 0x01, 0x00, 0x04, 0x0b, 0x08, 0x00, 0x09, 0x00, 0x00, 0x00
        /*0020*/ 	.byte	0x00, 0x00, 0x00, 0x00


//--------------------- .nv.info._ZN7cutlass13device_kernelINS_4gemm6kernel13GemmUniversalIN4cute5tupleIJiiiiEEENS1_10collective13CollectiveMmaINS1_35MainloopSm100TmaUmmaWarpSpecializedILi12ELi2ELi4ENS5_IJNS4_1CILi1EEESB_SB_EEEEENS5_IJNSA_ILi64EEENSA_ILi192EEESE_EEENS_12float_e4m3_tENS5_IJlSB_lEEESH_SI_NS4_8TiledMMAINS4_8MMA_AtomIJNS4_10MMA_TraitsINS4_19SM100_MMA_F8F6F4_SSEJSH_SH_fSE_SF_NS4_17integral_constantINS4_4UMMA5MajorELSP_0EEESQ_NSN_INSO_7ScaleInELSR_0EEESS_EEEEEENS4_6LayoutISC_NS5_IJNSA_ILi0EEESW_SW_EEEEENS5_IJNS4_10UnderscoreESZ_SZ_EEEEENS4_13SM90_TMA_LOADENS4_14ComposedLayoutINS4_7SwizzleILi2ELi4ELi3EEENS4_18smem_ptr_flag_bitsILi8EEENSV_INS5_IJNSA_ILi8EEESE_EEENS5_IJSE_SB_EEEEEEEvNS4_8identityES12_S1C_vS1D_EENS_8epilogue10collective18CollectiveEpilogueINS1F_23Sm100TmaWarpSpecializedILi3ELi2ELi32ELb0ELb0EEEJSG_NS5_IJNSV_ISE_SB_EES1K_EEESH_SI_SH_SI_NS1F_6fusion15FusionCallbacksIS1J_NS1M_17LinearCombinationISH_fSH_fLNS_15FloatRoundStyleE2EEESG_S1L_JEEENS4_5SM1004TMEM4LOAD26SM100_TMEM_LOAD_16dp32b32xES12_S1C_NS4_39AutoVectorizingCopyWithAssumedAlignmentILi128EEENS4_14SM90_TMA_STOREES1C_S1X_S1X_EEEvvEEEEvNT_6ParamsE --------------------------
	.section	.nv.info._ZN7cutlass13device_kernelINS_4gemm6kernel13GemmUniversalIN4cute5tupleIJiiiiEEENS1_10collective13CollectiveMmaINS1_35MainloopSm100TmaUmmaWarpSpecializedILi12ELi2ELi4ENS5_IJNS4_1CILi1EEESB_SB_EEEEENS5_IJNSA_ILi64EEENSA_ILi192EEESE_EEENS_12float_e4m3_tENS5_IJlSB_lEEESH_SI_NS4_8TiledMMAINS4_8MMA_AtomIJNS4_10MMA_TraitsINS4_19SM100_MMA_F8F6F4_SSEJSH_SH_fSE_SF_NS4_17integral_constantINS4_4UMMA5MajorELSP_0EEESQ_NSN_INSO_7ScaleInELSR_0EEESS_EEEEEENS4_6LayoutISC_NS5_IJNSA_ILi0EEESW_SW_EEEEENS5_IJNS4_10UnderscoreESZ_SZ_EEEEENS4_13SM90_TMA_LOADENS4_14ComposedLayoutINS4_7SwizzleILi2ELi4ELi3EEENS4_18smem_ptr_flag_bitsILi8EEENSV_INS5_IJNSA_ILi8EEESE_EEENS5_IJSE_SB_EEEEEEEvNS4_8identityES12_S1C_vS1D_EENS_8epilogue10collective18CollectiveEpilogueINS1F_23Sm100TmaWarpSpecializedILi3ELi2ELi32ELb0ELb0EEEJSG_NS5_IJNSV_ISE_SB_EES1K_EEESH_SI_SH_SI_NS1F_6fusion15FusionCallbacksIS1J_NS1M_17LinearCombinationISH_fSH_fLNS_15FloatRoundStyleE2EEESG_S1L_JEEENS4_5SM1004TMEM4LOAD26SM100_TMEM_LOAD_16dp32b32xES12_S1C_NS4_39AutoVectorizingCopyWithAssumedAlignmentILi128EEENS4_14SM90_TMA_STOREES1C_S1X_S1X_EEEvvEEEEvNT_6ParamsE,"",@"SHT_CUDA_INFO"
	.sectionflags	@""
	.align	4


	//----- nvinfo : EIATTR_CUDA_API_VERSION
	.align		4
        /*0000*/ 	.byte	0x04, 0x37
        /*0002*/ 	.short	(.L_32 - .L_31)
.L_31:
        /*0004*/ 	.word	0x00000082


	//----- nvinfo : EIATTR_KPARAM_INFO
	.align		4
.L_32:
        /*0008*/ 	.byte	0x04, 0x17
        /*000a*/ 	.short	(.L_34 - .L_33)
.L_33:
        /*000c*/ 	.word	0x00000000
        /*0010*/ 	.short	0x0000
        /*0012*/ 	.short	0x0000
        /*0014*/ 	.byte	0x00, 0xf0, 0x01, 0x20


	//----- nvinfo : EIATTR_AT_ENTRY_FRAGMENTS
	.align		4
.L_34:
        /*0018*/ 	.byte	0x04, 0x4f
        /*001a*/ 	.short	(.L_36 - .L_35)


	//   ....[0]....
.L_35:
        /*001c*/ 	.word	0x00000006


	//----- nvinfo : EIATTR_RESERVED_SMEM_USED
	.align		4
.L_36:
        /*0020*/ 	.byte	0x01, 0x41
	.zero		2


	//----- nvinfo : EIATTR_SPARSE_MMA_MASK
	.align		4
        /*0024*/ 	.byte	0x03, 0x50
        /*0026*/ 	.short	0x0000


	//----- nvinfo : EIATTR_TCGEN05_1CTA_USED
	.align		4
        /*0028*/ 	.byte	0x01, 0x51
	.zero		2


	//----- nvinfo : EIATTR_MAXREG_COUNT
	.align		4
        /*002c*/ 	.byte	0x03, 0x1b
        /*002e*/ 	.short	0x00ff


	//----- nvinfo : EIATTR_NUM_BARRIERS
	.align		4
        /*0030*/ 	.byte	0x02, 0x4c
        /*0032*/ 	.byte	0x07
	.zero		1


	//----- nvinfo : EIATTR_EXTERNS
	.align		4
        /*0034*/ 	.byte	0x04, 0x0f
        /*0036*/ 	.short	(.L_38 - .L_37)


	//   ....[0]....
	.align		4
.L_37:
        /*0038*/ 	.word	index@(__assertfail)


	//----- nvinfo : EIATTR_MERCURY_ISA_VERSION
	.align		4
.L_38:
        /*003c*/ 	.byte	0x03, 0x5f
        /*003e*/ 	.short	0x0101


	//----- nvinfo : EIATTR_INT_WARP_WIDE_INSTR_OFFSETS
	.align		4
        /*0040*/ 	.byte	0x04, 0x31
        /*0042*/ 	.short	(.L_40 - .L_39)


	//   ....[0]....
.L_39:
        /*0044*/ 	.word	0x00001ef0


	//   ....[1]....
        /*0048*/ 	.word	0x00003d20


	//   ....[2]....
        /*004c*/ 	.word	0x00003d50


	//   ....[3]....
        /*0050*/ 	.word	0x00003da0


	//   ....[4]....
        /*0054*/ 	.word	0x000046b0


	//   ....[5]....
        /*0058*/ 	.word	0x00004710


	//   ....[6]....
        /*005c*/ 	.word	0x00004810


	//   ....[7]....
        /*0060*/ 	.word	0x000048a0


	//   ....[8]....
        /*0064*/ 	.word	0x00004a70


	//   ....[9]....
        /*0068*/ 	.word	0x00004bd0


	//----- nvinfo : EIATTR_COOP_GROUP_MASK_REGIDS
	.align		4
.L_40:
        /*006c*/ 	.byte	0x04, 0x29
        /*006e*/ 	.short	(.L_42 - .L_41)


	//   ....[0]....
.L_41:
        /*0070*/ 	.word	0xffffffff


	//   ....[1]....
        /*0074*/ 	.word	0xffffffff


	//   ....[2]....
        /*0078*/ 	.word	0xffffffff


	//   ....[3]....
        /*007c*/ 	.word	0xffffffff


	//   ....[4]....
        /*0080*/ 	.word	0xffffffff


	//   ....[5]....
        /*0084*/ 	.word	0xffffffff


	//   ....[6]....
        /*0088*/ 	.word	0xffffffff


	//   ....[7]....
        /*008c*/ 	.word	0xffffffff


	//   ....[8]....
        /*0090*/ 	.word	0xffffffff


	//   ....[9]....
        /*0094*/ 	.word	0xffffffff


	//   ....[10]....
        /*0098*/ 	.word	0xffffffff


	//   ....[11]....
        /*009c*/ 	.word	0xffffffff


	//   ....[12]....
        /*00a0*/ 	.word	0xffffffff


	//----- nvinfo : EIATTR_COOP_GROUP_INSTR_OFFSETS
	.align		4
.L_42:
        /*00a4*/ 	.byte	0x04, 0x28
        /*00a6*/ 	.short	(.L_44 - .L_43)


	//   ....[0]....
.L_43:
        /*00a8*/ 	.word	0x00000090


	//   ....[1]....
        /*00ac*/ 	.word	0x000004d0


	//   ....[2]....
        /*00b0*/ 	.word	0x00000770


	//   ....[3]....
        /*00b4*/ 	.word	0x000008f0


	//   ....[4]....
        /*00b8*/ 	.word	0x000009f0


	//   ....[5]....
        /*00bc*/ 	.word	0x00000b60


	//   ....[6]....
        /*00c0*/ 	.word	0x00000d00


	//   ....[7]....
        /*00c4*/ 	.word	0x00001dd0


	//   ....[8]....
        /*00c8*/ 	.word	0x00003030


	//   ....[9]....
        /*00cc*/ 	.word	0x00003240


	//   ....[10]....
        /*00d0*/ 	.word	0x00003270


	//   ....[11]....
        /*00d4*/ 	.word	0x00003c10


	//   ....[12]....
        /*00d8*/ 	.word	0x00003e40


	//----- nvinfo : EIATTR_VRC_CTA_INIT_COUNT
	.align		4
.L_44:
        /*00dc*/ 	.byte	0x02, 0x4a
        /*00de*/ 	.byte	0x80
	.zero		1


	//----- nvinfo : EIATTR_SYSCALL_OFFSETS
	.align		4
        /*00e0*/ 	.byte	0x04, 0x46
        /*00e2*/ 	.short	(.L_46 - .L_45)


	//   ....[0]....
.L_45:
        /*00e4*/ 	.word	0x00005630


	//   ....[1]....
        /*00e8*/ 	.word	0x00005750


	//   ....[2]....
        /*00ec*/ 	.word	0x00005f30


	//   ....[3]....
        /*00f0*/ 	.word	0x00006d10


	//   ....[4]....
        /*00f4*/ 	.word	0x00007b00


	//----- nvinfo : EIATTR_MBARRIER_INSTR_OFFSETS
	.align		4
.L_46:
        /*00f8*/ 	.byte	0x04, 0x39
        /*00fa*/ 	.short	(.L_48 - .L_47)


	//   ....[0]....
.L_47:
        /*00fc*/ 	.word	0x000005d0
        /*0100*/ 	.word	0x000000ff
        /*0104*/ 	.word	0x00000000
        /*0108*/ 	.short	0x0100
        /*010a*/ 	.byte	0x05
	.zero		1


	//   ....[1]....
        /*010c*/ 	.word	0x000005e0
        /*0110*/ 	.word	0x000000ff
        /*0114*/ 	.word	0x00000060
        /*0118*/ 	.short	0x0100
        /*011a*/ 	.byte	0x05
	.zero		1


	//   ....[2]....
        /*011c*/ 	.word	0x000005f0
        /*0120*/ 	.word	0x000000ff
        /*0124*/ 	.word	0x00000008
        /*0128*/ 	.short	0x0100
        /*012a*/ 	.byte	0x05
	.zero		1


	//   ....[3]....
        /*012c*/ 	.word	0x00000600
        /*0130*/ 	.word	0x000000ff
        /*0134*/ 	.word	0x00000068
        /*0138*/ 	.short	0x0100
        /*013a*/ 	.byte	0x05
	.zero		1


	//   ....[4]....
        /*013c*/ 	.word	0x00000610
        /*0140*/ 	.word	0x000000ff
        /*0144*/ 	.word	0x00000010
        /*0148*/ 	.short	0x0100
        /*014a*/ 	.byte	0x05
	.zero		1


	//   ....[5]....
        /*014c*/ 	.word	0x00000620
        /*0150*/ 	.word	0x000000ff
        /*0154*/ 	.word	0x00000070
        /*0158*/ 	.short	0x0100
        /*015a*/ 	.byte	0x05
	.zero		1


	//   ....[6]....
        /*015c*/ 	.word	0x00000630
        /*0160*/ 	.word	0x000000ff
        /*0164*/ 	.word	0x00000018
        /*0168*/ 	.short	0x0100
        /*016a*/ 	.byte	0x05
	.zero		1


	//   ....[7]....
        /*016c*/ 	.word	0x00000640
        /*0170*/ 	.word	0x000000ff
        /*0174*/ 	.word	0x00000078
        /*0178*/ 	.short	0x0100
        /*017a*/ 	.byte	0x05
	.zero		1


	//   ....[8]....
        /*017c*/ 	.word	0x00000650
        /*0180*/ 	.word	0x000000ff
        /*0184*/ 	.word	0x00000020
        /*0188*/ 	.short	0x0100
        /*018a*/ 	.byte	0x05
	.zero		1


	//   ....[9]....
        /*018c*/ 	.word	0x00000660
        /*0190*/ 	.word	0x000000ff
        /*0194*/ 	.word	0x00000080
        /*0198*/ 	.short	0x0100
        /*019a*/ 	.byte	0x05
	.zero		1


	//   ....[10]....
        /*019c*/ 	.word	0x00000670
        /*01a0*/ 	.word	0x000000ff
        /*01a4*/ 	.word	0x00000028
        /*01a8*/ 	.short	0x0100
        /*01aa*/ 	.byte	0x05
	.zero		1


	//   ....[11]....
        /*01ac*/ 	.word	0x00000680
        /*01b0*/ 	.word	0x000000ff
        /*01b4*/ 	.word	0x00000088
        /*01b8*/ 	.short	0x0100
        /*01ba*/ 	.byte	0x05
	.zero		1


	//   ....[12]....
        /*01bc*/ 	.word	0x00000690
        /*01c0*/ 	.word	0x000000ff
        /*01c4*/ 	.word	0x00000030
        /*01c8*/ 	.short	0x0100
        /*01ca*/ 	.byte	0x05
	.zero		1


	//   ....[13]....
        /*01cc*/ 	.word	0x000006a0
        /*01d0*/ 	.word	0x000000ff
        /*01d4*/ 	.word	0x00000090
        /*01d8*/ 	.short	0x0100
        /*01da*/ 	.byte	0x05
	.zero		1


	//   ....[14]....
        /*01dc*/ 	.word	0x000006b0
        /*01e0*/ 	.word	0x000000ff
        /*01e4*/ 	.word	0x00000038
        /*01e8*/ 	.short	0x0100
        /*01ea*/ 	.byte	0x05
	.zero		1


	//   ....[15]....
        /*01ec*/ 	.word	0x000006c0
        /*01f0*/ 	.word	0x000000ff
        /*01f4*/ 	.word	0x00000098
        /*01f8*/ 	.short	0x0100
        /*01fa*/ 	.byte	0x05
	.zero		1


	//   ....[16]....
        /*01fc*/ 	.word	0x000006d0
        /*0200*/ 	.word	0x000000ff
        /*0204*/ 	.word	0x00000040
        /*0208*/ 	.short	0x0100
        /*020a*/ 	.byte	0x05
	.zero		1


	//   ....[17]....
        /*020c*/ 	.word	0x000006e0
        /*0210*/ 	.word	0x000000ff
        /*0214*/ 	.word	0x000000a0
        /*0218*/ 	.short	0x0100
        /*021a*/ 	.byte	0x05
	.zero		1


	//   ....[18]....
        /*021c*/ 	.word	0x000006f0
        /*0220*/ 	.word	0x000000ff
        /*0224*/ 	.word	0x00000048
        /*0228*/ 	.short	0x0100
        /*022a*/ 	.byte	0x05
	.zero		1


	//   ....[19]....
        /*022c*/ 	.word	0x00000700
        /*0230*/ 	.word	0x000000ff
        /*0234*/ 	.word	0x000000a8
        /*0238*/ 	.short	0x0100
        /*023a*/ 	.byte	0x05
	.zero		1


	//   ....[20]....
        /*023c*/ 	.word	0x00000710
        /*0240*/ 	.word	0x000000ff
        /*0244*/ 	.word	0x00000050
        /*0248*/ 	.short	0x0100
        /*024a*/ 	.byte	0x05
	.zero		1


	//   ....[21]....
        /*024c*/ 	.word	0x00000720
        /*0250*/ 	.word	0x000000ff
        /*0254*/ 	.word	0x000000b0
        /*0258*/ 	.short	0x0100
        /*025a*/ 	.byte	0x05
	.zero		1


	//   ....[22]....
        /*025c*/ 	.word	0x00000730
        /*0260*/ 	.word	0x000000ff
        /*0264*/ 	.word	0x00000058
        /*0268*/ 	.short	0x0100
        /*026a*/ 	.byte	0x05
	.zero		1


	//   ....[23]....
        /*026c*/ 	.word	0x00000740
        /*0270*/ 	.word	0x000000ff
        /*0274*/ 	.word	0x000000b8
        /*0278*/ 	.short	0x0100
        /*027a*/ 	.byte	0x05
	.zero		1


	//   ....[24]....
        /*027c*/ 	.word	0x00000880
        /*0280*/ 	.word	0x000000ff
        /*0284*/ 	.word	0x000000c0
        /*0288*/ 	.short	0x0100
        /*028a*/ 	.byte	0x07
	.zero		1


	//   ....[25]....
        /*028c*/ 	.word	0x00000890
        /*0290*/ 	.word	0x000000ff
        /*0294*/ 	.word	0x000000d8
        /*0298*/ 	.short	0x0100
        /*029a*/ 	.byte	0x07
	.zero		1


	//   ....[26]....
        /*029c*/ 	.word	0x000008a0
        /*02a0*/ 	.word	0x000000ff
        /*02a4*/ 	.word	0x000000c8
        /*02a8*/ 	.short	0x0100
        /*02aa*/ 	.byte	0x07
	.zero		1


	//   ....[27]....
        /*02ac*/ 	.word	0x000008b0
        /*02b0*/ 	.word	0x000000ff
        /*02b4*/ 	.word	0x000000e0
        /*02b8*/ 	.short	0x0100
        /*02ba*/ 	.byte	0x07
	.zero		1


	//   ....[28]....
        /*02bc*/ 	.word	0x000008c0
        /*02c0*/ 	.word	0x000000ff
        /*02c4*/ 	.word	0x000000d0
        /*02c8*/ 	.short	0x0100
        /*02ca*/ 	.byte	0x07
	.zero		1


	//   ....[29]....
        /*02cc*/ 	.word	0x000008d0
        /*02d0*/ 	.word	0x000000ff
        /*02d4*/ 	.word	0x000000e8
        /*02d8*/ 	.short	0x0100
        /*02da*/ 	.byte	0x07
	.zero		1


	//   ....[30]....
        /*02dc*/ 	.word	0x000009c0
        /*02e0*/ 	.word	0x000000ff
        /*02e4*/ 	.word	0x000000f0
        /*02e8*/ 	.short	0x0100
        /*02ea*/ 	.byte	0x05
	.zero		1


	//   ....[31]....
        /*02ec*/ 	.word	0x000009d0
        /*02f0*/ 	.word	0x000000ff
        /*02f4*/ 	.word	0x000000f8
        /*02f8*/ 	.short	0x0100
        /*02fa*/ 	.byte	0x05
	.zero		1


	//   ....[32]....
        /*02fc*/ 	.word	0x00000b10
        /*0300*/ 	.word	0x000000ff
        /*0304*/ 	.word	0x00000100
        /*0308*/ 	.short	0x0100
        /*030a*/ 	.byte	0x05
	.zero		1


	//   ....[33]....
        /*030c*/ 	.word	0x00000b20
        /*0310*/ 	.word	0x000000ff
        /*0314*/ 	.word	0x00000110
        /*0318*/ 	.short	0x0100
        /*031a*/ 	.byte	0x05
	.zero		1


	//   ....[34]....
        /*031c*/ 	.word	0x00000b30
        /*0320*/ 	.word	0x000000ff
        /*0324*/ 	.word	0x00000108
        /*0328*/ 	.short	0x0100
        /*032a*/ 	.byte	0x05
	.zero		1


	//   ....[35]....
        /*032c*/ 	.word	0x00000b40
        /*0330*/ 	.word	0x000000ff
        /*0334*/ 	.word	0x00000118
        /*0338*/ 	.short	0x0100
        /*033a*/ 	.byte	0x05
	.zero		1


	//   ....[36]....
        /*033c*/ 	.word	0x00000c70
        /*0340*/ 	.word	0x000000ff
        /*0344*/ 	.word	0x00000120
        /*0348*/ 	.short	0x0100
        /*034a*/ 	.byte	0x07
	.zero		1


	//   ....[37]....
        /*034c*/ 	.word	0x00000c80
        /*0350*/ 	.word	0x000000ff
        /*0354*/ 	.word	0x00000140
        /*0358*/ 	.short	0x0100
        /*035a*/ 	.byte	0x07
	.zero		1


	//   ....[38]....
        /*035c*/ 	.word	0x00000c90
        /*0360*/ 	.word	0x000000ff
        /*0364*/ 	.word	0x00000128
        /*0368*/ 	.short	0x0100
        /*036a*/ 	.byte	0x07
	.zero		1


	//   ....[39]....
        /*036c*/ 	.word	0x00000ca0
        /*0370*/ 	.word	0x000000ff
        /*0374*/ 	.word	0x00000148
        /*0378*/ 	.short	0x0100
        /*037a*/ 	.byte	0x07
	.zero		1


	//   ....[40]....
        /*037c*/ 	.word	0x00000cb0
        /*0380*/ 	.word	0x000000ff
        /*0384*/ 	.word	0x00000130
        /*0388*/ 	.short	0x0100
        /*038a*/ 	.byte	0x07
	.zero		1


	//   ....[41]....
        /*038c*/ 	.word	0x00000cc0
        /*0390*/ 	.word	0x000000ff
        /*0394*/ 	.word	0x00000150
        /*0398*/ 	.short	0x0100
        /*039a*/ 	.byte	0x07
	.zero		1


	//   ....[42]....
        /*039c*/ 	.word	0x00000cd0
        /*03a0*/ 	.word	0x000000ff
        /*03a4*/ 	.word	0x00000138
        /*03a8*/ 	.short	0x0100
        /*03aa*/ 	.byte	0x07
	.zero		1


	//   ....[43]....
        /*03ac*/ 	.word	0x00000ce0
        /*03b0*/ 	.word	0x000000ff
        /*03b4*/ 	.word	0x00000158
        /*03b8*/ 	.short	0x0100
        /*03ba*/ 	.byte	0x07
	.zero		1


	//   ....[44]....
        /*03bc*/ 	.word	0x00000dd0
        /*03c0*/ 	.word	0x000000ff
        /*03c4*/ 	.word	0x00000160
        /*03c8*/ 	.short	0x0100
        /*03ca*/ 	.byte	0x05
	.zero		1


	//   ....[45]....
        /*03cc*/ 	.word	0x00000de0
        /*03d0*/ 	.word	0x000000ff
        /*03d4*/ 	.word	0x00000170
        /*03d8*/ 	.short	0x0100
        /*03da*/ 	.byte	0x05
	.zero		1


	//   ....[46]....
        /*03dc*/ 	.word	0x00000df0
        /*03e0*/ 	.word	0x000000ff
        /*03e4*/ 	.word	0x00000168
        /*03e8*/ 	.short	0x0100
        /*03ea*/ 	.byte	0x05
	.zero		1


	//   ....[47]....
        /*03ec*/ 	.word	0x00000e00
        /*03f0*/ 	.word	0x000000ff
        /*03f4*/ 	.word	0x00000178
        /*03f8*/ 	.short	0x0100
        /*03fa*/ 	.byte	0x05
	.zero		1


	//   ....[48]....
        /*03fc*/ 	.word	0x000016d0
        /*0400*/ 	.word	0x00000002
        /*0404*/ 	.word	0x00000170
        /*0408*/ 	.short	0x010a
        /*040a*/ 	.byte	0xff
	.zero		1


	//   ....[49]....
        /*040c*/ 	.word	0x00001700
        /*0410*/ 	.word	0x00000002
        /*0414*/ 	.word	0x00000160
        /*0418*/ 	.short	0x0101
        /*041a*/ 	.byte	0xff
	.zero		1


	//   ....[50]....
        /*041c*/ 	.word	0x000017d0
        /*0420*/ 	.word	0x000000ff
        /*0424*/ 	.word	0x00000060
        /*0428*/ 	.short	0x010a
        /*042a*/ 	.byte	0x05
	.zero		1


	//   ....[51]....
        /*042c*/ 	.word	0x00001870
        /*0430*/ 	.word	0x000000ff
        /*0434*/ 	.word	0x00000060
        /*0438*/ 	.short	0x010a
        /*043a*/ 	.byte	0x21
	.zero		1


	//   ....[52]....
        /*043c*/ 	.word	0x000019c0
        /*0440*/ 	.word	0x000000ff
        /*0444*/ 	.word	0x00000060
        /*0448*/ 	.short	0x010a
        /*044a*/ 	.byte	0x08
	.zero		1


	//   ....[53]....
        /*044c*/ 	.word	0x00001ad0
        /*0450*/ 	.word	0x000000ff
        /*0454*/ 	.word	0x000000f8
        /*0458*/ 	.short	0x0101
        /*045a*/ 	.byte	0x04
	.zero		1


	//   ....[54]....
        /*045c*/ 	.word	0x00001af0
        /*0460*/ 	.word	0x000000ff
        /*0464*/ 	.word	0x00000060
        /*0468*/ 	.short	0x010a
        /*046a*/ 	.byte	0x05
	.zero		1


	//   ....[55]....
        /*046c*/ 	.word	0x00001b70
        /*0470*/ 	.word	0x000000ff
        /*0474*/ 	.word	0x00000060
        /*0478*/ 	.short	0x010a
        /*047a*/ 	.byte	0x11
	.zero		1


	//   ....[56]....
        /*047c*/ 	.word	0x00001cc0
        /*0480*/ 	.word	0x000000ff
        /*0484*/ 	.word	0x00000060
        /*0488*/ 	.short	0x010a
        /*048a*/ 	.byte	0x08
	.zero		1


	//   ....[57]....
        /*048c*/ 	.word	0x00001e00
        /*0490*/ 	.word	0x00000002
        /*0494*/ 	.word	0x00000100
        /*0498*/ 	.short	0x010a
        /*049a*/ 	.byte	0xff
	.zero		1


	//   ....[58]....
        /*049c*/ 	.word	0x00001ec0
        /*04a0*/ 	.word	0x00000002
        /*04a4*/ 	.word	0x00000000
        /*04a8*/ 	.short	0x0101
        /*04aa*/ 	.byte	0xff
	.zero		1


	//   ....[59]....
        /*04ac*/ 	.word	0x00002420
        /*04b0*/ 	.word	0x000000ff
        /*04b4*/ 	.word	0x00000000
        /*04b8*/ 	.short	0x010a
        /*04ba*/ 	.byte	0x05
	.zero		1


	//   ....[60]....
        /*04bc*/ 	.word	0x000024b0
        /*04c0*/ 	.word	0x000000ff
        /*04c4*/ 	.word	0x00000000
        /*04c8*/ 	.short	0x010a
        /*04ca*/ 	.byte	0x05
	.zero		1


	//   ....[61]....
        /*04cc*/ 	.word	0x00002540
        /*04d0*/ 	.word	0x000000ff
        /*04d4*/ 	.word	0x00000000
        /*04d8*/ 	.short	0x010a
        /*04da*/ 	.byte	0x05
	.zero		1


	//   ....[62]....
        /*04dc*/ 	.word	0x000025d0
        /*04e0*/ 	.word	0x000000ff
        /*04e4*/ 	.word	0x00000000
        /*04e8*/ 	.short	0x010a
        /*04ea*/ 	.byte	0x05
	.zero		1


	//   ....[63]....
        /*04ec*/ 	.word	0x00002660
        /*04f0*/ 	.word	0x000000ff
        /*04f4*/ 	.word	0x00000000
        /*04f8*/ 	.short	0x010a
        /*04fa*/ 	.byte	0x05
	.zero		1


	//   ....[64]....
        /*04fc*/ 	.word	0x000026f0
        /*0500*/ 	.word	0x000000ff
        /*0504*/ 	.word	0x00000000
        /*0508*/ 	.short	0x010a
        /*050a*/ 	.byte	0x05
	.zero		1


	//   ....[65]....
        /*050c*/ 	.word	0x00002780
        /*0510*/ 	.word	0x000000ff
        /*0514*/ 	.word	0x00000000
        /*0518*/ 	.short	0x010a
        /*051a*/ 	.byte	0x05
	.zero		1


	//   ....[66]....
        /*051c*/ 	.word	0x00002810
        /*0520*/ 	.word	0x000000ff
        /*0524*/ 	.word	0x00000000
        /*0528*/ 	.short	0x010a
        /*052a*/ 	.byte	0x05
	.zero		1


	//   ....[67]....
        /*052c*/ 	.word	0x000028a0
        /*0530*/ 	.word	0x000000ff
        /*0534*/ 	.word	0x00000000
        /*0538*/ 	.short	0x010a
        /*053a*/ 	.byte	0x05
	.zero		1


	//   ....[68]....
        /*053c*/ 	.word	0x00002930
        /*0540*/ 	.word	0x000000ff
        /*0544*/ 	.word	0x00000000
        /*0548*/ 	.short	0x010a
        /*054a*/ 	.byte	0x05
	.zero		1


	//   ....[69]....
        /*054c*/ 	.word	0x000029c0
        /*0550*/ 	.word	0x000000ff
        /*0554*/ 	.word	0x00000000
        /*0558*/ 	.short	0x010a
        /*055a*/ 	.byte	0x05
	.zero		1


	//   ....[70]....
        /*055c*/ 	.word	0x00002a60
        /*0560*/ 	.word	0x00000000
        /*0564*/ 	.word	0x00000000
        /*0568*/ 	.short	0x010a
        /*056a*/ 	.byte	0xff
	.zero		1


	//   ....[71]....
        /*056c*/ 	.word	0x00002b80
        /*0570*/ 	.word	0x00000000
        /*0574*/ 	.word	0x00000160
        /*0578*/ 	.short	0x010a
        /*057a*/ 	.byte	0xff
	.zero		1


	//   ....[72]....
        /*057c*/ 	.word	0x00002bf0
        /*0580*/ 	.word	0x00000000
        /*0584*/ 	.word	0x00000000
        /*0588*/ 	.short	0x0101
        /*058a*/ 	.byte	0xff
	.zero		1


	//   ....[73]....
        /*058c*/ 	.word	0x00002c10
        /*0590*/ 	.word	0x000000ff
        /*0594*/ 	.word	0x00000110
        /*0598*/ 	.short	0x010a
        /*059a*/ 	.byte	0x05
	.zero		1


	//   ....[74]....
        /*059c*/ 	.word	0x00002d30
        /*05a0*/ 	.word	0x00000000
        /*05a4*/ 	.word	0x00000100
        /*05a8*/ 	.short	0x010a
        /*05aa*/ 	.byte	0xff
	.zero		1


	//   ....[75]....
        /*05ac*/ 	.word	0x00002e30
        /*05b0*/ 	.word	0x00000000
        /*05b4*/ 	.word	0x00000000
        /*05b8*/ 	.short	0x0101
        /*05ba*/ 	.byte	0xff
	.zero		1


	//   ....[76]....
        /*05bc*/ 	.word	0x00002ec0
        /*05c0*/ 	.word	0x000000ff
        /*05c4*/ 	.word	0x00000110
        /*05c8*/ 	.short	0x0106
        /*05ca*/ 	.byte	0x05
	.zero		1


	//   ....[77]....
        /*05cc*/ 	.word	0x00002ee0
        /*05d0*/ 	.word	0x000000ff
        /*05d4*/ 	.word	0x00000110
        /*05d8*/ 	.short	0x010a
        /*05da*/ 	.byte	0x05
	.zero		1


	//   ....[78]....
        /*05dc*/ 	.word	0x00002f70
        /*05e0*/ 	.word	0x000000ff
        /*05e4*/ 	.word	0x00000110
        /*05e8*/ 	.short	0x0106
        /*05ea*/ 	.byte	0x04
	.zero		1


	//   ....[79]....
        /*05ec*/ 	.word	0x00002fb0
        /*05f0*/ 	.word	0x00000000
        /*05f4*/ 	.word	0x00000110
        /*05f8*/ 	.short	0x010a
        /*05fa*/ 	.byte	0xff
	.zero		1


	//   ....[80]....
        /*05fc*/ 	.word	0x000034b0
        /*0600*/ 	.word	0x00000000
        /*0604*/ 	.word	0x00000100
        /*0608*/ 	.short	0x010a
        /*060a*/ 	.byte	0xff
	.zero		1


	//   ....[81]....
        /*060c*/ 	.word	0x000035c0
        /*0610*/ 	.word	0x00000003
        /*0614*/ 	.word	0x00000000
        /*0618*/ 	.short	0x0101
        /*061a*/ 	.byte	0xff
	.zero		1


	//   ....[82]....
        /*061c*/ 	.word	0x000035d0
        /*0620*/ 	.word	0x000000ff
        /*0624*/ 	.word	0x00000000
        /*0628*/ 	.short	0x010a
        /*062a*/ 	.byte	0x05
	.zero		1


	//   ....[83]....
        /*062c*/ 	.word	0x00003640
        /*0630*/ 	.word	0x000000ff
        /*0634*/ 	.word	0x00000140
        /*0638*/ 	.short	0x010a
        /*063a*/ 	.byte	0x0e
	.zero		1


	//   ....[84]....
        /*063c*/ 	.word	0x00003710
        /*0640*/ 	.word	0x000000ff
        /*0644*/ 	.word	0x00000000
        /*0648*/ 	.short	0x010a
        /*064a*/ 	.byte	0x07
	.zero		1


	//   ....[85]....
        /*064c*/ 	.word	0x00003840
        /*0650*/ 	.word	0x000000ff
        /*0654*/ 	.word	0x00000000
        /*0658*/ 	.short	0x010a
        /*065a*/ 	.byte	0x13
	.zero		1


	//   ....[86]....
        /*065c*/ 	.word	0x00003a40
        /*0660*/ 	.word	0x000000ff
        /*0664*/ 	.word	0x00000000
        /*0668*/ 	.short	0x010a
        /*066a*/ 	.byte	0x05
	.zero		1


	//   ....[87]....
        /*066c*/ 	.word	0x00003ad0
        /*0670*/ 	.word	0x000000ff
        /*0674*/ 	.word	0x00000000
        /*0678*/ 	.short	0x010a
        /*067a*/ 	.byte	0x05
	.zero		1


	//   ....[88]....
        /*067c*/ 	.word	0x00003b60
        /*0680*/ 	.word	0x000000ff
        /*0684*/ 	.word	0x00000000
        /*0688*/ 	.short	0x010a
        /*068a*/ 	.byte	0x05
	.zero		1


	//   ....[89]....
        /*068c*/ 	.word	0x00003bf0
        /*0690*/ 	.word	0x000000ff
        /*0694*/ 	.word	0x00000000
        /*0698*/ 	.short	0x010a
        /*069a*/ 	.byte	0x06
	.zero		1


	//   ....[90]....
        /*069c*/ 	.word	0x00004060
        /*06a0*/ 	.word	0x00000000
        /*06a4*/ 	.word	0x00000100
        /*06a8*/ 	.short	0x010a
        /*06aa*/ 	.byte	0xff
	.zero		1


	//   ....[91]....
        /*06ac*/ 	.word	0x00004120
        /*06b0*/ 	.word	0x00000000
        /*06b4*/ 	.word	0x00000000
        /*06b8*/ 	.short	0x0101
        /*06ba*/ 	.byte	0xff
	.zero		1


	//   ....[92]....
        /*06bc*/ 	.word	0x00004440
        /*06c0*/ 	.word	0x000000ff
        /*06c4*/ 	.word	0x000000f8
        /*06c8*/ 	.short	0x010a
        /*06ca*/ 	.byte	0x07
	.zero		1


	//   ....[93]....
        /*06cc*/ 	.word	0x00004630
        /*06d0*/ 	.word	0x000000ff
        /*06d4*/ 	.word	0x000000d8
        /*06d8*/ 	.short	0x010a
        /*06da*/ 	.byte	0x07
	.zero		1


	//   ....[94]....
        /*06dc*/ 	.word	0x000047b0
        /*06e0*/ 	.word	0x000000ff
        /*06e4*/ 	.word	0x000000c0
        /*06e8*/ 	.short	0x010b
        /*06ea*/ 	.byte	0x07
	.zero		1


	//   ....[95]....
        /*06ec*/ 	.word	0x000047c0
        /*06f0*/ 	.word	0x000000ff
        /*06f4*/ 	.word	0x00000000
        /*06f8*/ 	.short	0x0101
        /*06fa*/ 	.byte	0x08
	.zero		1


	//   ....[96]....
        /*06fc*/ 	.word	0x000047d0
        /*0700*/ 	.word	0x000000ff
        /*0704*/ 	.word	0x000000e0
        /*0708*/ 	.short	0x010a
        /*070a*/ 	.byte	0x07
	.zero		1


	//   ....[97]....
        /*070c*/ 	.word	0x00004950
        /*0710*/ 	.word	0x000000ff
        /*0714*/ 	.word	0x000000c8
        /*0718*/ 	.short	0x010b
        /*071a*/ 	.byte	0x07
	.zero		1


	//   ....[98]....
        /*071c*/ 	.word	0x00004990
        /*0720*/ 	.word	0x000000ff
        /*0724*/ 	.word	0x00000000
        /*0728*/ 	.short	0x0101
        /*072a*/ 	.byte	0x08
	.zero		1


	//   ....[99]....
        /*072c*/ 	.word	0x000049d0
        /*0730*/ 	.word	0x000000ff
        /*0734*/ 	.word	0x000000e8
        /*0738*/ 	.short	0x010a
        /*073a*/ 	.byte	0x07
	.zero		1


	//   ....[100]....
        /*073c*/ 	.word	0x00004c10
        /*0740*/ 	.word	0x000000ff
        /*0744*/ 	.word	0x000000d0
        /*0748*/ 	.short	0x010b
        /*074a*/ 	.byte	0x07
	.zero		1


	//   ....[101]....
        /*074c*/ 	.word	0x00004c30
        /*0750*/ 	.word	0x000000ff
        /*0754*/ 	.word	0x00000000
        /*0758*/ 	.short	0x0101
        /*075a*/ 	.byte	0x0d
	.zero		1


	//   ....[102]....
        /*075c*/ 	.word	0x00004c60
        /*0760*/ 	.word	0x000000ff
        /*0764*/ 	.word	0x000000d8
        /*0768*/ 	.short	0x010a
        /*076a*/ 	.byte	0x07
	.zero		1


	//   ....[103]....
        /*076c*/ 	.word	0x00004c80
        /*0770*/ 	.word	0x000000ff
        /*0774*/ 	.word	0x000000e0
        /*0778*/ 	.short	0x010a
        /*077a*/ 	.byte	0x07
	.zero		1


	//   ....[104]....
        /*077c*/ 	.word	0x00004cc0
        /*0780*/ 	.word	0x00000000
        /*0784*/ 	.word	0x000000e8
        /*0788*/ 	.short	0x010a
        /*078a*/ 	.byte	0xff
	.zero		1


	//   ....[105]....
        /*078c*/ 	.word	0x00005000
        /*0790*/ 	.word	0x00000000
        /*0794*/ 	.word	0x00000100
        /*0798*/ 	.short	0x010a
        /*079a*/ 	.byte	0xff
	.zero		1


	//   ....[106]....
        /*079c*/ 	.word	0x00005110
        /*07a0*/ 	.word	0x00000000
        /*07a4*/ 	.word	0x00000000
        /*07a8*/ 	.short	0x0101
        /*07aa*/ 	.byte	0xff
	.zero		1


	//   ....[107]....
        /*07ac*/ 	.word	0x00005b00
        /*07b0*/ 	.word	0x00000002
        /*07b4*/ 	.word	0x000000c0
        /*07b8*/ 	.short	0x010a
        /*07ba*/ 	.byte	0xff
	.zero		1


	//   ....[108]....
        /*07bc*/ 	.word	0x00005b40
        /*07c0*/ 	.word	0x00000072
        /*07c4*/ 	.word	0x00000120
        /*07c8*/ 	.short	0x010a
        /*07ca*/ 	.byte	0xff
	.zero		1


	//   ....[109]....
        /*07cc*/ 	.word	0x00005c70
        /*07d0*/ 	.word	0x00000002
        /*07d4*/ 	.word	0x000000c0
        /*07d8*/ 	.short	0x010a
        /*07da*/ 	.byte	0xff
	.zero		1


	//   ....[110]....
        /*07dc*/ 	.word	0x00005d90
        /*07e0*/ 	.word	0x00000000
        /*07e4*/ 	.word	0x00000000
        /*07e8*/ 	.short	0x0101
        /*07ea*/ 	.byte	0xff
	.zero		1


	//   ....[111]....
        /*07ec*/ 	.word	0x00005e10
        /*07f0*/ 	.word	0x00000072
        /*07f4*/ 	.word	0x00000120
        /*07f8*/ 	.short	0x010a
        /*07fa*/ 	.byte	0xff
	.zero		1


	//   ....[112]....
        /*07fc*/ 	.word	0x000069b0
        /*0800*/ 	.word	0x00000003
        /*0804*/ 	.word	0x000000c0
        /*0808*/ 	.short	0x010a
        /*080a*/ 	.byte	0xff
	.zero		1


	//   ....[113]....
        /*080c*/ 	.word	0x00006a70
        /*0810*/ 	.word	0x00000003
        /*0814*/ 	.word	0x000000c0
        /*0818*/ 	.short	0x010a
        /*081a*/ 	.byte	0xff
	.zero		1


	//   ....[114]....
        /*081c*/ 	.word	0x00006b90
        /*0820*/ 	.word	0x00000000
        /*0824*/ 	.word	0x00000000
        /*0828*/ 	.short	0x0101
        /*082a*/ 	.byte	0xff
	.zero		1


	//   ....[115]....
        /*082c*/ 	.word	0x000077a0
        /*0830*/ 	.word	0x00000002
        /*0834*/ 	.word	0x000000c0
        /*0838*/ 	.short	0x010a
        /*083a*/ 	.byte	0xff
	.zero		1


	//   ....[116]....
        /*083c*/ 	.word	0x00007860
        /*0840*/ 	.word	0x00000002
        /*0844*/ 	.word	0x000000c0
        /*0848*/ 	.short	0x010a
        /*084a*/ 	.byte	0xff
	.zero		1


	//   ....[117]....
        /*084c*/ 	.word	0x00007980
        /*0850*/ 	.word	0x00000000
        /*0854*/ 	.word	0x00000000
        /*0858*/ 	.short	0x0101
        /*085a*/ 	.byte	0xff
	.zero		1


	//   ....[118]....
        /*085c*/ 	.word	0x00007de0
        /*0860*/ 	.word	0x000000ff
        /*0864*/ 	.word	0x00000000
        /*0868*/ 	.short	0x0101
        /*086a*/ 	.byte	0x05
	.zero		1


	//   ....[119]....
        /*086c*/ 	.word	0x000086a0
        /*0870*/ 	.word	0x00000002
        /*0874*/ 	.word	0x00000170
        /*0878*/ 	.short	0x010a
        /*087a*/ 	.byte	0xff
	.zero		1


	//   ....[120]....
        /*087c*/ 	.word	0x00008700
        /*0880*/ 	.word	0x00000002
        /*0884*/ 	.word	0x00000060
        /*0888*/ 	.short	0x010a
        /*088a*/ 	.byte	0xff
	.zero		1


	//   ....[121]....
        /*088c*/ 	.word	0x00008760
        /*0890*/ 	.word	0x00000002
        /*0894*/ 	.word	0x00000060
        /*0898*/ 	.short	0x010a
        /*089a*/ 	.byte	0xff
	.zero		1


	//   ....[122]....
        /*089c*/ 	.word	0x000087b0
        /*08a0*/ 	.word	0x00000002
        /*08a4*/ 	.word	0x00000100
        /*08a8*/ 	.short	0x010a
        /*08aa*/ 	.byte	0xff
	.zero		1


	//   ....[123]....
        /*08ac*/ 	.word	0x00008810
        /*08b0*/ 	.word	0x00000000
        /*08b4*/ 	.word	0x00000000
        /*08b8*/ 	.short	0x010a
        /*08ba*/ 	.byte	0xff
	.zero		1


	//   ....[124]....
        /*08bc*/ 	.word	0x00008870
        /*08c0*/ 	.word	0x00000000
        /*08c4*/ 	.word	0x00000000
        /*08c8*/ 	.short	0x010a
        /*08ca*/ 	.byte	0xff
	.zero		1


	//   ....[125]....
        /*08cc*/ 	.word	0x000088d0
        /*08d0*/ 	.word	0x00000000
        /*08d4*/ 	.word	0x00000000
        /*08d8*/ 	.short	0x010a
        /*08da*/ 	.byte	0xff
	.zero		1


	//   ....[126]....
        /*08dc*/ 	.word	0x00008930
        /*08e0*/ 	.word	0x00000000
        /*08e4*/ 	.word	0x00000000
        /*08e8*/ 	.short	0x010a
        /*08ea*/ 	.byte	0xff
	.zero		1


	//   ....[127]....
        /*08ec*/ 	.word	0x00008990
        /*08f0*/ 	.word	0x00000000
        /*08f4*/ 	.word	0x00000000
        /*08f8*/ 	.short	0x010a
        /*08fa*/ 	.byte	0xff
	.zero		1


	//   ....[128]....
        /*08fc*/ 	.word	0x000089f0
        /*0900*/ 	.word	0x00000000
        /*0904*/ 	.word	0x00000000
        /*0908*/ 	.short	0x010a
        /*090a*/ 	.byte	0xff
	.zero		1


	//   ....[129]....
        /*090c*/ 	.word	0x00008a50
        /*0910*/ 	.word	0x00000000
        /*0914*/ 	.word	0x00000000
        /*0918*/ 	.short	0x010a
        /*091a*/ 	.byte	0xff
	.zero		1


	//   ....[130]....
        /*091c*/ 	.word	0x00008ab0
        /*0920*/ 	.word	0x00000000
        /*0924*/ 	.word	0x00000000
        /*0928*/ 	.short	0x010a
        /*092a*/ 	.byte	0xff
	.zero		1


	//   ....[131]....
        /*092c*/ 	.word	0x00008b10
        /*0930*/ 	.word	0x00000000
        /*0934*/ 	.word	0x00000000
        /*0938*/ 	.short	0x010a
        /*093a*/ 	.byte	0xff
	.zero		1


	//   ....[132]....
        /*093c*/ 	.word	0x00008b70
        /*0940*/ 	.word	0x00000000
        /*0944*/ 	.word	0x00000000
        /*0948*/ 	.short	0x010a
        /*094a*/ 	.byte	0xff
	.zero		1


	//   ....[133]....
        /*094c*/ 	.word	0x00008bd0
        /*0950*/ 	.word	0x00000000
        /*0954*/ 	.word	0x00000000
        /*0958*/ 	.short	0x010a
        /*095a*/ 	.byte	0xff
	.zero		1


	//   ....[134]....
        /*095c*/ 	.word	0x00008c20
        /*0960*/ 	.word	0x00000000
        /*0964*/ 	.word	0x00000160
        /*0968*/ 	.short	0x010a
        /*096a*/ 	.byte	0xff
	.zero		1


	//   ....[135]....
        /*096c*/ 	.word	0x00008c80
        /*0970*/ 	.word	0x00000000
        /*0974*/ 	.word	0x00000110
        /*0978*/ 	.short	0x010a
        /*097a*/ 	.byte	0xff
	.zero		1


	//   ....[136]....
        /*097c*/ 	.word	0x00008cd0
        /*0980*/ 	.word	0x00000000
        /*0984*/ 	.word	0x00000100
        /*0988*/ 	.short	0x010a
        /*098a*/ 	.byte	0xff
	.zero		1


	//   ....[137]....
        /*098c*/ 	.word	0x00008d30
        /*0990*/ 	.word	0x00000000
        /*0994*/ 	.word	0x00000110
        /*0998*/ 	.short	0x010a
        /*099a*/ 	.byte	0xff
	.zero		1


	//   ....[138]....
        /*099c*/ 	.word	0x00008d80
        /*09a0*/ 	.word	0x00000000
        /*09a4*/ 	.word	0x00000100
        /*09a8*/ 	.short	0x010a
        /*09aa*/ 	.byte	0xff
	.zero		1


	//   ....[139]....
        /*09ac*/ 	.word	0x00008de0
        /*09b0*/ 	.word	0x00000002
        /*09b4*/ 	.word	0x00000140
        /*09b8*/ 	.short	0x010a
        /*09ba*/ 	.byte	0xff
	.zero		1


	//   ....[140]....
        /*09bc*/ 	.word	0x00008e40
        /*09c0*/ 	.word	0x00000000
        /*09c4*/ 	.word	0x00000000
        /*09c8*/ 	.short	0x010a
        /*09ca*/ 	.byte	0xff
	.zero		1


	//   ....[141]....
        /*09cc*/ 	.word	0x00008ea0
        /*09d0*/ 	.word	0x00000000
        /*09d4*/ 	.word	0x00000000
        /*09d8*/ 	.short	0x010a
        /*09da*/ 	.byte	0xff
	.zero		1


	//   ....[142]....
        /*09dc*/ 	.word	0x00008f00
        /*09e0*/ 	.word	0x00000000
        /*09e4*/ 	.word	0x00000000
        /*09e8*/ 	.short	0x010a
        /*09ea*/ 	.byte	0xff
	.zero		1


	//   ....[143]....
        /*09ec*/ 	.word	0x00008f60
        /*09f0*/ 	.word	0x00000000
        /*09f4*/ 	.word	0x00000000
        /*09f8*/ 	.short	0x010a
        /*09fa*/ 	.byte	0xff
	.zero		1


	//   ....[144]....
        /*09fc*/ 	.word	0x00008fc0
        /*0a00*/ 	.word	0x00000000
        /*0a04*/ 	.word	0x00000000
        /*0a08*/ 	.short	0x010a
        /*0a0a*/ 	.byte	0xff
	.zero		1


	//   ....[145]....
        /*0a0c*/ 	.word	0x00009010
        /*0a10*/ 	.word	0x00000000
        /*0a14*/ 	.word	0x00000100
        /*0a18*/ 	.short	0x010a
        /*0a1a*/ 	.byte	0xff
	.zero		1


	//   ....[146]....
        /*0a1c*/ 	.word	0x00009070
        /*0a20*/ 	.word	0x00000000
        /*0a24*/ 	.word	0x000000f8
        /*0a28*/ 	.short	0x010a
        /*0a2a*/ 	.byte	0xff
	.zero		1


	//   ....[147]....
        /*0a2c*/ 	.word	0x000090d0
        /*0a30*/ 	.word	0x00000000
        /*0a34*/ 	.word	0x000000d8
        /*0a38*/ 	.short	0x010a
        /*0a3a*/ 	.byte	0xff
	.zero		1


	//   ....[148]....
        /*0a3c*/ 	.word	0x00009130
        /*0a40*/ 	.word	0x00000000
        /*0a44*/ 	.word	0x000000e0
        /*0a48*/ 	.short	0x010a
        /*0a4a*/ 	.byte	0xff
	.zero		1


	//   ....[149]....
        /*0a4c*/ 	.word	0x00009190
        /*0a50*/ 	.word	0x00000000
        /*0a54*/ 	.word	0x000000e8
        /*0a58*/ 	.short	0x010a
        /*0a5a*/ 	.byte	0xff
	.zero		1


	//   ....[150]....
        /*0a5c*/ 	.word	0x000091f0
        /*0a60*/ 	.word	0x00000000
        /*0a64*/ 	.word	0x000000d8
        /*0a68*/ 	.short	0x010a
        /*0a6a*/ 	.byte	0xff
	.zero		1


	//   ....[151]....
        /*0a6c*/ 	.word	0x00009250
        /*0a70*/ 	.word	0x00000000
        /*0a74*/ 	.word	0x000000e0
        /*0a78*/ 	.short	0x010a
        /*0a7a*/ 	.byte	0xff
	.zero		1


	//   ....[152]....
        /*0a7c*/ 	.word	0x000092a0
        /*0a80*/ 	.word	0x00000000
        /*0a84*/ 	.word	0x00000100
        /*0a88*/ 	.short	0x010a
        /*0a8a*/ 	.byte	0xff
	.zero		1


	//   ....[153]....
        /*0a8c*/ 	.word	0x000092f0
        /*0a90*/ 	.word	0x00000002
        /*0a94*/ 	.word	0x000000c0
        /*0a98*/ 	.short	0x010a
        /*0a9a*/ 	.byte	0xff
	.zero		1


	//   ....[154]....
        /*0a9c*/ 	.word	0x00009340
        /*0aa0*/ 	.word	0x00000072
        /*0aa4*/ 	.word	0x00000120
        /*0aa8*/ 	.short	0x010a
        /*0aaa*/ 	.byte	0xff
	.zero		1


	//   ....[155]....
        /*0aac*/ 	.word	0x00009390
        /*0ab0*/ 	.word	0x00000003
        /*0ab4*/ 	.word	0x000000c0
        /*0ab8*/ 	.short	0x010a
        /*0aba*/ 	.byte	0xff
	.zero		1


	//   ....[156]....
        /*0abc*/ 	.word	0x000093e0
        /*0ac0*/ 	.word	0x00000002
        /*0ac4*/ 	.word	0x000000c0
        /*0ac8*/ 	.short	0x010a
        /*0aca*/ 	.byte	0xff
	.zero		1


	//----- nvinfo : EIATTR_NUM_MBARRIERS
	.align		4
.L_48:
        /*0acc*/ 	.byte	0x03, 0x38
        /*0ace*/ 	.short	0x0030


	//----- nvinfo : EIATTR_EXIT_INSTR_OFFSETS
	.align		4
        /*0ad0*/ 	.byte	0x04, 0x1c
        /*0ad2*/ 	.short	(.L_50 - .L_49)


	//   ....[0]....
.L_49:
        /*0ad4*/ 	.word	0x00002a90


	//   ....[1]....
        /*0ad8*/ 	.word	0x00002f80


	//   ....[2]....
        /*0adc*/ 	.word	0x00002fe0


	//   ....[3]....
        /*0ae0*/ 	.word	0x00003e50


	//   ....[4]....
        /*0ae4*/ 	.word	0x00004cf0


	//   ....[5]....
        /*0ae8*/ 	.word	0x00004d30


	//   ....[6]....
        /*0aec*/ 	.word	0x00008690


	//----- nvinfo : EIATTR_MAX_THREADS
	.align		4
.L_50:
        /*0af0*/ 	.byte	0x04, 0x05
        /*0af2*/ 	.short	(.L_52 - .L_51)
.L_51:
        /*0af4*/ 	.word	0x00000100
        /*0af8*/ 	.word	0x00000001
        /*0afc*/ 	.word	0x00000001


	//----- nvinfo : EIATTR_CRS_STACK_SIZE
	.align		4
.L_52:
        /*0b00*/ 	.byte	0x04, 0x1e
        /*0b02*/ 	.short	(.L_54 - .L_53)
.L_53:
        /*0b04*/ 	.word	0x00000000


	//----- nvinfo : EIATTR_CBANK_PARAM_SIZE
	.align		4
.L_54:
        /*0b08*/ 	.byte	0x03, 0x19
        /*0b0a*/ 	.short	0x0800


	//----- nvinfo : EIATTR_PARAM_CBANK
	.align		4
        /*0b0c*/ 	.byte	0x04, 0x0a
        /*0b0e*/ 	.short	(.L_56 - .L_55)
	.align		4
.L_55:
        /*0b10*/ 	.word	index@(.nv.constant0._ZN7cutlass13device_kernelINS_4gemm6kernel13GemmUniversalIN4cute5tupleIJiiiiEEENS1_10collective13CollectiveMmaINS1_35MainloopSm100TmaUmmaWarpSpecializedILi12ELi2ELi4ENS5_IJNS4_1CILi1EEESB_SB_EEEEENS5_IJNSA_ILi64EEENSA_ILi192EEESE_EEENS_12float_e4m3_tENS5_IJlSB_lEEESH_SI_NS4_8TiledMMAINS4_8MMA_AtomIJNS4_10MMA_TraitsINS4_19SM100_MMA_F8F6F4_SSEJSH_SH_fSE_SF_NS4_17integral_constantINS4_4UMMA5MajorELSP_0EEESQ_NSN_INSO_7ScaleInELSR_0EEESS_EEEEEENS4_6LayoutISC_NS5_IJNSA_ILi0EEESW_SW_EEEEENS5_IJNS4_10UnderscoreESZ_SZ_EEEEENS4_13SM90_TMA_LOADENS4_14ComposedLayoutINS4_7SwizzleILi2ELi4ELi3EEENS4_18smem_ptr_flag_bitsILi8EEENSV_INS5_IJNSA_ILi8EEESE_EEENS5_IJSE_SB_EEEEEEEvNS4_8identityES12_S1C_vS1D_EENS_8epilogue10collective18CollectiveEpilogueINS1F_23Sm100TmaWarpSpecializedILi3ELi2ELi32ELb0ELb0EEEJSG_NS5_IJNSV_ISE_SB_EES1K_EEESH_SI_SH_SI_NS1F_6fusion15FusionCallbacksIS1J_NS1M_17LinearCombinationISH_fSH_fLNS_15FloatRoundStyleE2EEESG_S1L_JEEENS4_5SM1004TMEM4LOAD26SM100_TMEM_LOAD_16dp32b32xES12_S1C_NS4_39AutoVectorizingCopyWithAssumedAlignmentILi128EEENS4_14SM90_TMA_STOREES1C_S1X_S1X_EEEvvEEEEvNT_6ParamsE)
        /*0b14*/ 	.short	0x0380
        /*0b16*/ 	.short	0x0800


	//----- nvinfo : EIATTR_SW_WAR
	.align		4
.L_56:
        /*0b18*/ 	.byte	0x04, 0x36
        /*0b1a*/ 	.short	(.L_58 - .L_57)
.L_57:
        /*0b1c*/ 	.word	0x00000008
.L_58:


//--------------------- .nv.callgraph             --------------------------
	.section	.nv.callgraph,"",@"SHT_CUDA_CALLGRAPH"
	.align	4
	.sectionentsize	8
	.align		4
        /*0000*/ 	.word	0x00000000
	.align		4
        /*0004*/ 	.word	0xffffffff
	.align		4
        /*0008*/ 	.word	index@(_ZN7cutlass13device_kernelINS_4gemm6kernel13GemmUniversalIN4cute5tupleIJiiiiEEENS1_10collective13CollectiveMmaINS1_35MainloopSm100TmaUmmaWarpSpecializedILi12ELi2ELi4ENS5_IJNS4_1CILi1EEESB_SB_EEEEENS5_IJNSA_ILi64EEENSA_ILi192EEESE_EEENS_12float_e4m3_tENS5_IJlSB_lEEESH_SI_NS4_8TiledMMAINS4_8MMA_AtomIJNS4_10MMA_TraitsINS4_19SM100_MMA_F8F6F4_SSEJSH_SH_fSE_SF_NS4_17integral_constantINS4_4UMMA5MajorELSP_0EEESQ_NSN_INSO_7ScaleInELSR_0EEESS_EEEEEENS4_6LayoutISC_NS5_IJNSA_ILi0EEESW_SW_EEEEENS5_IJNS4_10UnderscoreESZ_SZ_EEEEENS4_13SM90_TMA_LOADENS4_14ComposedLayoutINS4_7SwizzleILi2ELi4ELi3EEENS4_18smem_ptr_flag_bitsILi8EEENSV_INS5_IJNSA_ILi8EEESE_EEENS5_IJSE_SB_EEEEEEEvNS4_8identityES12_S1C_vS1D_EENS_8epilogue10collective18CollectiveEpilogueINS1F_23Sm100TmaWarpSpecializedILi3ELi2ELi32ELb0ELb0EEEJSG_NS5_IJNSV_ISE_SB_EES1K_EEESH_SI_SH_SI_NS1F_6fusion15FusionCallbacksIS1J_NS1M_17LinearCombinationISH_fSH_fLNS_15FloatRoundStyleE2EEESG_S1L_JEEENS4_5SM1004TMEM4LOAD26SM100_TMEM_LOAD_16dp32b32xES12_S1C_NS4_39AutoVectorizingCopyWithAssumedAlignmentILi128EEENS4_14SM90_TMA_STOREES1C_S1X_S1X_EEEvvEEEEvNT_6ParamsE)
	.align		4
        /*000c*/ 	.word	index@(__assertfail)
	.align		4
        /*0010*/ 	.word	0x00000000
	.align		4
        /*0014*/ 	.word	0xfffffffe
	.align		4
        /*0018*/ 	.word	0x00000000
	.align		4
        /*001c*/ 	.word	0xfffffffd
	.align		4
        /*0020*/ 	.word	0x00000000
	.align		4
        /*0024*/ 	.word	0xfffffffc


//--------------------- .nv.constant4             --------------------------
	.section	.nv.constant4,"a",@progbits
	.align	8
	.align		8
.nv.constant4:
        /*0000*/ 	.dword	__assertfail
	.align		8
        /*0008*/ 	.dword	__unnamed_1
	.align		8
        /*0010*/ 	.dword	__unnamed_2
	.align		8
        /*0018*/ 	.dword	__unnamed_3
	.align		8
        /*0020*/ 	.dword	_ZN40_INTERNAL_959f91fd_4_k_cu_024d07b1_192464cuda3std3__45__cpo5beginE
	.align		8
        /*0028*/ 	.dword	_ZN40_INTERNAL_959f91fd_4_k_cu_024d07b1_192464cuda3std3__45__cpo3endE
	.align		8
        /*0030*/ 	.dword	_ZN40_INTERNAL_959f91fd_4_k_cu_024d07b1_192464cuda3std3__45__cpo6cbeginE
	.align		8
        /*0038*/ 	.dword	_ZN40_INTERNAL_959f91fd_4_k_cu_024d07b1_192464cuda3std3__45__cpo4cendE
	.align		8
        /*0040*/ 	.dword	_ZN40_INTERNAL_959f91fd_4_k_cu_024d07b1_192464cuda3std3__442_GLOBAL__N__959f91fd_4_k_cu_024d07b1_192466ignoreE
	.align		8
        /*0048*/ 	.dword	_ZN40_INTERNAL_959f91fd_4_k_cu_024d07b1_192464cuda3std3__419piecewise_constructE
	.align		8
        /*0050*/ 	.dword	_ZN40_INTERNAL_959f91fd_4_k_cu_024d07b1_192464cuda3std3__48in_placeE
	.align		8
        /*0058*/ 	.dword	_ZN40_INTERNAL_959f91fd_4_k_cu_024d07b1_192464cuda3std6ranges3__45__cpo4swapE
	.align		8
        /*0060*/ 	.dword	_ZN40_INTERNAL_959f91fd_4_k_cu_024d07b1_192464cuda3std6ranges3__45__cpo9iter_moveE
	.align		8
        /*0068*/ 	.dword	_ZN40_INTERNAL_959f91fd_4_k_cu_024d07b1_192464cute7productE
	.align		8
        /*0070*/ 	.dword	_ZN40_INTERNAL_959f91fd_4_k_cu_024d07b1_192464cute1_E
	.align		8
        /*0078*/ 	.dword	$str$25
	.align		8
        /*0080*/ 	.dword	$str$26
	.align		8
        /*0088*/ 	.dword	$str$27
	.align		8
        /*0090*/ 	.dword	$str$28


//--------------------- .text._ZN7cutlass13device_kernelINS_4gemm6kernel13GemmUniversalIN4cute5tupleIJiiiiEEENS1_10collective13CollectiveMmaINS1_35MainloopSm100TmaUmmaWarpSpecializedILi12ELi2ELi4ENS5_IJNS4_1CILi1EEESB_SB_EEEEENS5_IJNSA_ILi64EEENSA_ILi192EEESE_EEENS_12float_e4m3_tENS5_IJlSB_lEEESH_SI_NS4_8TiledMMAINS4_8MMA_AtomIJNS4_10MMA_TraitsINS4_19SM100_MMA_F8F6F4_SSEJSH_SH_fSE_SF_NS4_17integral_constantINS4_4UMMA5MajorELSP_0EEESQ_NSN_INSO_7ScaleInELSR_0EEESS_EEEEEENS4_6LayoutISC_NS5_IJNSA_ILi0EEESW_SW_EEEEENS5_IJNS4_10UnderscoreESZ_SZ_EEEEENS4_13SM90_TMA_LOADENS4_14ComposedLayoutINS4_7SwizzleILi2ELi4ELi3EEENS4_18smem_ptr_flag_bitsILi8EEENSV_INS5_IJNSA_ILi8EEESE_EEENS5_IJSE_SB_EEEEEEEvNS4_8identityES12_S1C_vS1D_EENS_8epilogue10collective18CollectiveEpilogueINS1F_23Sm100TmaWarpSpecializedILi3ELi2ELi32ELb0ELb0EEEJSG_NS5_IJNSV_ISE_SB_EES1K_EEESH_SI_SH_SI_NS1F_6fusion15FusionCallbacksIS1J_NS1M_17LinearCombinationISH_fSH_fLNS_15FloatRoundStyleE2EEESG_S1L_JEEENS4_5SM1004TMEM4LOAD26SM100_TMEM_LOAD_16dp32b32xES12_S1C_NS4_39AutoVectorizingCopyWithAssumedAlignmentILi128EEENS4_14SM90_TMA_STOREES1C_S1X_S1X_EEEvvEEEEvNT_6ParamsE --------------------------
	.section	.text._ZN7cutlass13device_kernelINS_4gemm6kernel13GemmUniversalIN4cute5tupleIJiiiiEEENS1_10collective13CollectiveMmaINS1_35MainloopSm100TmaUmmaWarpSpecializedILi12ELi2ELi4ENS5_IJNS4_1CILi1EEESB_SB_EEEEENS5_IJNSA_ILi64EEENSA_ILi192EEESE_EEENS_12float_e4m3_tENS5_IJlSB_lEEESH_SI_NS4_8TiledMMAINS4_8MMA_AtomIJNS4_10MMA_TraitsINS4_19SM100_MMA_F8F6F4_SSEJSH_SH_fSE_SF_NS4_17integral_constantINS4_4UMMA5MajorELSP_0EEESQ_NSN_INSO_7ScaleInELSR_0EEESS_EEEEEENS4_6LayoutISC_NS5_IJNSA_ILi0EEESW_SW_EEEEENS5_IJNS4_10UnderscoreESZ_SZ_EEEEENS4_13SM90_TMA_LOADENS4_14ComposedLayoutINS4_7SwizzleILi2ELi4ELi3EEENS4_18smem_ptr_flag_bitsILi8EEENSV_INS5_IJNSA_ILi8EEESE_EEENS5_IJSE_SB_EEEEEEEvNS4_8identityES12_S1C_vS1D_EENS_8epilogue10collective18CollectiveEpilogueINS1F_23Sm100TmaWarpSpecializedILi3ELi2ELi32ELb0ELb0EEEJSG_NS5_IJNSV_ISE_SB_EES1K_EEESH_SI_SH_SI_NS1F_6fusion15FusionCallbacksIS1J_NS1M_17LinearCombinationISH_fSH_fLNS_15FloatRoundStyleE2EEESG_S1L_JEEENS4_5SM1004TMEM4LOAD26SM100_TMEM_LOAD_16dp32b32xES12_S1C_NS4_39AutoVectorizingCopyWithAssumedAlignmentILi128EEENS4_14SM90_TMA_STOREES1C_S1X_S1X_EEEvvEEEEvNT_6ParamsE,"ax",@progbits
	.align	128
.text._ZN7cutlass13device_kernelINS_4gemm6kernel13GemmUniversalIN4cute5tupleIJiiiiEEENS1_10collective13CollectiveMmaINS1_35MainloopSm100TmaUmmaWarpSpecializedILi12ELi2ELi4ENS5_IJNS4_1CILi1EEESB_SB_EEEEENS5_IJNSA_ILi64EEENSA_ILi192EEESE_EEENS_12float_e4m3_tENS5_IJlSB_lEEESH_SI_NS4_8TiledMMAINS4_8MMA_AtomIJNS4_10MMA_TraitsINS4_19SM100_MMA_F8F6F4_SSEJSH_SH_fSE_SF_NS4_17integral_constantINS4_4UMMA5MajorELSP_0EEESQ_NSN_INSO_7ScaleInELSR_0EEESS_EEEEEENS4_6LayoutISC_NS5_IJNSA_ILi0EEESW_SW_EEEEENS5_IJNS4_10UnderscoreESZ_SZ_EEEEENS4_13SM90_TMA_LOADENS4_14ComposedLayoutINS4_7SwizzleILi2ELi4ELi3EEENS4_18smem_ptr_flag_bitsILi8EEENSV_INS5_IJNSA_ILi8EEESE_EEENS5_IJSE_SB_EEEEEEEvNS4_8identityES12_S1C_vS1D_EENS_8epilogue10collective18CollectiveEpilogueINS1F_23Sm100TmaWarpSpecializedILi3ELi2ELi32ELb0ELb0EEEJSG_NS5_IJNSV_ISE_SB_EES1K_EEESH_SI_SH_SI_NS1F_6fusion15FusionCallbacksIS1J_NS1M_17LinearCombinationISH_fSH_fLNS_15FloatRoundStyleE2EEESG_S1L_JEEENS4_5SM1004TMEM4LOAD26SM100_TMEM_LOAD_16dp32b32xES12_S1C_NS4_39AutoVectorizingCopyWithAssumedAlignmentILi128EEENS4_14SM90_TMA_STOREES1C_S1X_S1X_EEEvvEEEEvNT_6ParamsE:
        .type           _ZN7cutlass13device_kernelINS_4gemm6kernel13GemmUniversalIN4cute5tupleIJiiiiEEENS1_10collective13CollectiveMmaINS1_35MainloopSm100TmaUmmaWarpSpecializedILi12ELi2ELi4ENS5_IJNS4_1CILi1EEESB_SB_EEEEENS5_IJNSA_ILi64EEENSA_ILi192EEESE_EEENS_12float_e4m3_tENS5_IJlSB_lEEESH_SI_NS4_8TiledMMAINS4_8MMA_AtomIJNS4_10MMA_TraitsINS4_19SM100_MMA_F8F6F4_SSEJSH_SH_fSE_SF_NS4_17integral_constantINS4_4UMMA5MajorELSP_0EEESQ_NSN_INSO_7ScaleInELSR_0EEESS_EEEEEENS4_6LayoutISC_NS5_IJNSA_ILi0EEESW_SW_EEEEENS5_IJNS4_10UnderscoreESZ_SZ_EEEEENS4_13SM90_TMA_LOADENS4_14ComposedLayoutINS4_7SwizzleILi2ELi4ELi3EEENS4_18smem_ptr_flag_bitsILi8EEENSV_INS5_IJNSA_ILi8EEESE_EEENS5_IJSE_SB_EEEEEEEvNS4_8identityES12_S1C_vS1D_EENS_8epilogue10collective18CollectiveEpilogueINS1F_23Sm100TmaWarpSpecializedILi3ELi2ELi32ELb0ELb0EEEJSG_NS5_IJNSV_ISE_SB_EES1K_EEESH_SI_SH_SI_NS1F_6fusion15FusionCallbacksIS1J_NS1M_17LinearCombinationISH_fSH_fLNS_15FloatRoundStyleE2EEESG_S1L_JEEENS4_5SM1004TMEM4LOAD26SM100_TMEM_LOAD_16dp32b32xES12_S1C_NS4_39AutoVectorizingCopyWithAssumedAlignmentILi128EEENS4_14SM90_TMA_STOREES1C_S1X_S1X_EEEvvEEEEvNT_6ParamsE,@function
        .size           _ZN7cutlass13device_kernelINS_4gemm6kernel13GemmUniversalIN4cute5tupleIJiiiiEEENS1_10collective13CollectiveMmaINS1_35MainloopSm100TmaUmmaWarpSpecializedILi12ELi2ELi4ENS5_IJNS4_1CILi1EEESB_SB_EEEEENS5_IJNSA_ILi64EEENSA_ILi192EEESE_EEENS_12float_e4m3_tENS5_IJlSB_lEEESH_SI_NS4_8TiledMMAINS4_8MMA_AtomIJNS4_10MMA_TraitsINS4_19SM100_MMA_F8F6F4_SSEJSH_SH_fSE_SF_NS4_17integral_constantINS4_4UMMA5MajorELSP_0EEESQ_NSN_INSO_7ScaleInELSR_0EEESS_EEEEEENS4_6LayoutISC_NS5_IJNSA_ILi0EEESW_SW_EEEEENS5_IJNS4_10UnderscoreESZ_SZ_EEEEENS4_13SM90_TMA_LOADENS4_14ComposedLayoutINS4_7SwizzleILi2ELi4ELi3EEENS4_18smem_ptr_flag_bitsILi8EEENSV_INS5_IJNSA_ILi8EEESE_EEENS5_IJSE_SB_EEEEEEEvNS4_8identityES12_S1C_vS1D_EENS_8epilogue10collective18CollectiveEpilogueINS1F_23Sm100TmaWarpSpecializedILi3ELi2ELi32ELb0ELb0EEEJSG_NS5_IJNSV_ISE_SB_EES1K_EEESH_SI_SH_SI_NS1F_6fusion15FusionCallbacksIS1J_NS1M_17LinearCombinationISH_fSH_fLNS_15FloatRoundStyleE2EEESG_S1L_JEEENS4_5SM1004TMEM4LOAD26SM100_TMEM_LOAD_16dp32b32xES12_S1C_NS4_39AutoVectorizingCopyWithAssumedAlignmentILi128EEENS4_14SM90_TMA_STOREES1C_S1X_S1X_EEEvvEEEEvNT_6ParamsE,(.L_x_186 - _ZN7cutlass13device_kernelINS_4gemm6kernel13GemmUniversalIN4cute5tupleIJiiiiEEENS1_10collective13CollectiveMmaINS1_35MainloopSm100TmaUmmaWarpSpecializedILi12ELi2ELi4ENS5_IJNS4_1CILi1EEESB_SB_EEEEENS5_IJNSA_ILi64EEENSA_ILi192EEESE_EEENS_12float_e4m3_tENS5_IJlSB_lEEESH_SI_NS4_8TiledMMAINS4_8MMA_AtomIJNS4_10MMA_TraitsINS4_19SM100_MMA_F8F6F4_SSEJSH_SH_fSE_SF_NS4_17integral_constantINS4_4UMMA5MajorELSP_0EEESQ_NSN_INSO_7ScaleInELSR_0EEESS_EEEEEENS4_6LayoutISC_NS5_IJNSA_ILi0EEESW_SW_EEEEENS5_IJNS4_10UnderscoreESZ_SZ_EEEEENS4_13SM90_TMA_LOADENS4_14ComposedLayoutINS4_7SwizzleILi2ELi4ELi3EEENS4_18smem_ptr_flag_bitsILi8EEENSV_INS5_IJNSA_ILi8EEESE_EEENS5_IJSE_SB_EEEEEEEvNS4_8identityES12_S1C_vS1D_EENS_8epilogue10collective18CollectiveEpilogueINS1F_23Sm100TmaWarpSpecializedILi3ELi2ELi32ELb0ELb0EEEJSG_NS5_IJNSV_ISE_SB_EES1K_EEESH_SI_SH_SI_NS1F_6fusion15FusionCallbacksIS1J_NS1M_17LinearCombinationISH_fSH_fLNS_15FloatRoundStyleE2EEESG_S1L_JEEENS4_5SM1004TMEM4LOAD26SM100_TMEM_LOAD_16dp32b32xES12_S1C_NS4_39AutoVectorizingCopyWithAssumedAlignmentILi128EEENS4_14SM90_TMA_STOREES1C_S1X_S1X_EEEvvEEEEvNT_6ParamsE)
        .other          _ZN7cutlass13device_kernelINS_4gemm6kernel13GemmUniversalIN4cute5tupleIJiiiiEEENS1_10collective13CollectiveMmaINS1_35MainloopSm100TmaUmmaWarpSpecializedILi12ELi2ELi4ENS5_IJNS4_1CILi1EEESB_SB_EEEEENS5_IJNSA_ILi64EEENSA_ILi192EEESE_EEENS_12float_e4m3_tENS5_IJlSB_lEEESH_SI_NS4_8TiledMMAINS4_8MMA_AtomIJNS4_10MMA_TraitsINS4_19SM100_MMA_F8F6F4_SSEJSH_SH_fSE_SF_NS4_17integral_constantINS4_4UMMA5MajorELSP_0EEESQ_NSN_INSO_7ScaleInELSR_0EEESS_EEEEEENS4_6LayoutISC_NS5_IJNSA_ILi0EEESW_SW_EEEEENS5_IJNS4_10UnderscoreESZ_SZ_EEEEENS4_13SM90_TMA_LOADENS4_14ComposedLayoutINS4_7SwizzleILi2ELi4ELi3EEENS4_18smem_ptr_flag_bitsILi8EEENSV_INS5_IJNSA_ILi8EEESE_EEENS5_IJSE_SB_EEEEEEEvNS4_8identityES12_S1C_vS1D_EENS_8epilogue10collective18CollectiveEpilogueINS1F_23Sm100TmaWarpSpecializedILi3ELi2ELi32ELb0ELb0EEEJSG_NS5_IJNSV_ISE_SB_EES1K_EEESH_SI_SH_SI_NS1F_6fusion15FusionCallbacksIS1J_NS1M_17LinearCombinationISH_fSH_fLNS_15FloatRoundStyleE2EEESG_S1L_JEEENS4_5SM1004TMEM4LOAD26SM100_TMEM_LOAD_16dp32b32xES12_S1C_NS4_39AutoVectorizingCopyWithAssumedAlignmentILi128EEENS4_14SM90_TMA_STOREES1C_S1X_S1X_EEEvvEEEEvNT_6ParamsE,@"STO_CUDA_ENTRY STV_DEFAULT"
_ZN7cutlass13device_kernelINS_4gemm6kernel13GemmUniversalIN4cute5tupleIJiiiiEEENS1_10collective13CollectiveMmaINS1_35MainloopSm100TmaUmmaWarpSpecializedILi12ELi2ELi4ENS5_IJNS4_1CILi1EEESB_SB_EEEEENS5_IJNSA_ILi64EEENSA_ILi192EEESE_EEENS_12float_e4m3_tENS5_IJlSB_lEEESH_SI_NS4_8TiledMMAINS4_8MMA_AtomIJNS4_10MMA_TraitsINS4_19SM100_MMA_F8F6F4_SSEJSH_SH_fSE_SF_NS4_17integral_constantINS4_4UMMA5MajorELSP_0EEESQ_NSN_INSO_7ScaleInELSR_0EEESS_EEEEEENS4_6LayoutISC_NS5_IJNSA_ILi0EEESW_SW_EEEEENS5_IJNS4_10UnderscoreESZ_SZ_EEEEENS4_13SM90_TMA_LOADENS4_14ComposedLayoutINS4_7SwizzleILi2ELi4ELi3EEENS4_18smem_ptr_flag_bitsILi8EEENSV_INS5_IJNSA_ILi8EEESE_EEENS5_IJSE_SB_EEEEEEEvNS4_8identityES12_S1C_vS1D_EENS_8epilogue10collective18CollectiveEpilogueINS1F_23Sm100TmaWarpSpecializedILi3ELi2ELi32ELb0ELb0EEEJSG_NS5_IJNSV_ISE_SB_EES1K_EEESH_SI_SH_SI_NS1F_6fusion15FusionCallbacksIS1J_NS1M_17LinearCombinationISH_fSH_fLNS_15FloatRoundStyleE2EEESG_S1L_JEEENS4_5SM1004TMEM4LOAD26SM100_TMEM_LOAD_16dp32b32xES12_S1C_NS4_39AutoVectorizingCopyWithAssumedAlignmentILi128EEENS4_14SM90_TMA_STOREES1C_S1X_S1X_EEEvvEEEEvNT_6ParamsE:
[----:B------:R-:W1:Y:S01]  /*0000*/  LDC R1, c[0x0][0x37c] ;  /* 0x0000df00ff017b82 */ /* 0x000e620000000800 */
[----:B------:R-:W2:Y:S01]  /*0010*/  S2R R110, SR_TID.X ;  /* 0x00000000006e7919 */ /* 0x000ea20000002100 */
[----:B------:R-:W3:Y:S01]  /*0020*/  LDCU.64 UR4, c[0x0][0x890] ;  /* 0x00011200ff0477ac */ /* 0x000ee20008000a00 */
[----:B------:R-:W-:Y:S02]  /*0030*/  PRMT R98, RZ, 0x7610, R98 ;  /* 0x00007610ff627816 */ /* 0x000fe40000000062 */
[----:B------:R-:W-:Y:S01]  /*0040*/  ELECT P5, URZ, PT ;  /* 0x0000000000ff782f */ /* 0x000fe200038a0000 */
[----:B------:R-:W4:Y:S01]  /*0050*/  LDCU.64 UR46, c[0x0][0x358] ;  /* 0x00006b00ff2e77ac */ /* 0x000f220008000a00 */
[----:B---3--:R-:W-:-:S04]  /*0060*/  UISETP.NE.U32.AND UP0, UPT, UR4, URZ, UPT ;  /* 0x000000ff0400728c */ /* 0x008fc8000bf05070 */
[----:B------:R-:W-:Y:S01]  /*0070*/  UISETP.NE.AND.EX UP0, UPT, UR5, URZ, UPT, UP0 ;  /* 0x000000ff0500728c */ /* 0x000fe2000bf05300 */
[----:B--2---:R-:W-:-:S05]  /*0080*/  SHF.R.U32.HI R103, RZ, 0x5, R110 ;  /* 0x00000005ff677819 */ /* 0x004fca000001166e */
[----:B------:R-:W2:Y:S02]  /*0090*/  SHFL.IDX PT, R0, R103, RZ, 0x1f ;  /* 0x00001fff67007589 */ /* 0x000ea400000e0000 */
[----:B--2---:R-:W-:Y:S01]  /*00a0*/  R2UR UR8, R0 ;  /* 0x00000000000872ca */ /* 0x004fe200000e0000 */
[----:B-1--4-:R-:W-:-:S14]  /*00b0*/  BRA.U UP0, `(.L_x_0) ;  /* 0x00000001002c7547 */ /* 0x012fdc000b800000 */
[----:B------:R-:W1:Y:S02]  /*00c0*/  LDCU.64 UR6, c[0x0][0x888] ;  /* 0x00011100ff0677ac */ /* 0x000e640008000a00 */
[----:B-1----:R-:W-:-:S04]  /*00d0*/  UISETP.NE.U32.AND UP0, UPT, UR6, URZ, UPT ;  /* 0x000000ff0600728c */ /* 0x002fc8000bf05070 */
[----:B------:R-:W-:-:S09]  /*00e0*/  UISETP.NE.AND.EX UP0, UPT, UR7, URZ, UPT, UP0 ;  /* 0x000000ff0700728c */ /* 0x000fd2000bf05300 */
[----:B------:R-:W-:Y:S05]  /*00f0*/  BRA.U !UP0, `(.L_x_1) ;  /* 0x0000000108107547 */ /* 0x000fea000b800000 */
[----:B------:R-:W1:Y:S02]  /*0100*/  LDC.64 R2, c[0x0][0x888] ;  /* 0x00022200ff027b82 */ /* 0x000e640000000a00 */
[----:B-1----:R1:W5:Y:S01]  /*0110*/  LDG.E R49, desc[UR46][R2.64] ;  /* 0x0000002e02317981 */ /* 0x002362000c1e1900 */
[----:B------:R-:W-:Y:S01]  /*0120*/  HFMA2 R98, -RZ, RZ, 0, 5.9604644775390625e-08 ;  /* 0x00000001ff627431 */ /* 0x000fe200000001ff */
[----:B------:R-:W-:Y:S05]  /*0130*/  BRA `(.L_x_0) ;  /* 0x00000000000c7947 */ /* 0x000fea0003800000 */
.L_x_1:
[----:B------:R-:W1:Y:S01]  /*0140*/  LDCU UR6, c[0x0][0x880] ;  /* 0x00011000ff0677ac */ /* 0x000e620008000800 */
[----:B------:R-:W-:Y:S01]  /*0150*/  HFMA2 R98, -RZ, RZ, 0, 5.9604644775390625e-08 ;  /* 0x00000001ff627431 */ /* 0x000fe200000001ff */
[----:B-1----:R-:W-:-:S07]  /*0160*/  MOV R49, UR6 ;  /* 0x0000000600317c02 */ /* 0x002fce0008000f00 */
.L_x_0:
[----:B------:R-:W2:Y:S02]  /*0170*/  LDCU.64 UR6, c[0x0][0x8b0] ;  /* 0x00011600ff0677ac */ /* 0x000ea40008000a00 */
[----:B--2---:R-:W-:-:S04]  /*0180*/  UISETP.NE.U32.AND UP0, UPT, UR6, URZ, UPT ;  /* 0x000000ff0600728c */ /* 0x004fc8000bf05070 */
[----:B------:R-:W-:-:S09]  /*0190*/  UISETP.NE.AND.EX UP0, UPT, UR7, URZ, UPT, UP0 ;  /* 0x000000ff0700728c */ /* 0x000fd2000bf05300 */
[----:B------:R-:W-:Y:S05]  /*01a0*/  BRA.U UP0, `(.L_x_2) ;  /* 0x0000000100247547 */ /* 0x000fea000b800000 */
[----:B------:R-:W2:Y:S02]  /*01b0*/  LDCU.64 UR6, c[0x0][0x8a8] ;  /* 0x00011500ff0677ac */ /* 0x000ea40008000a00 */
[----:B--2---:R-:W-:-:S04]  /*01c0*/  UISETP.NE.U32.AND UP0, UPT, UR6, URZ, UPT ;  /* 0x000000ff0600728c */ /* 0x004fc8000bf05070 */
[----:B------:R-:W-:-:S09]  /*01d0*/  UISETP.NE.AND.EX UP0, UPT, UR7, URZ, UPT, UP0 ;  /* 0x000000ff0700728c */ /* 0x000fd2000bf05300 */
[----:B------:R-:W-:Y:S05]  /*01e0*/  BRA.U !UP0, `(.L_x_3) ;  /* 0x00000001080c7547 */ /* 0x000fea000b800000 */
[----:B-1----:R-:W1:Y:S02]  /*01f0*/  LDC.64 R2, c[0x0][0x8a8] ;  /* 0x00022a00ff027b82 */ /* 0x002e640000000a00 */
[----:B-1----:R2:W5:Y:S01]  /*0200*/  LDG.E R47, desc[UR46][R2.64] ;  /* 0x0000002e022f7981 */ /* 0x002562000c1e1900 */
[----:B------:R-:W-:Y:S05]  /*0210*/  BRA `(.L_x_2) ;  /* 0x0000000000087947 */ /* 0x000fea0003800000 */
.L_x_3:
[----:B------:R-:W2:Y:S02]  /*0220*/  LDCU UR6, c[0x0][0x8a0] ;  /* 0x00011400ff0677ac */ /* 0x000ea40008000800 */
[----:B--2---:R-:W-:Y:S02]  /*0230*/  MOV R47, UR6 ;  /* 0x00000006002f7c02 */ /* 0x004fe40008000f00 */
.L_x_2:
[----:B------:R-:W-:Y:S01]  /*0240*/  IMAD.U32 R0, RZ, RZ, UR8 ;  /* 0x00000008ff007e24 */ /* 0x000fe2000f8e00ff */
[----:B------:R-:W-:Y:S04]  /*0250*/  BSSY.RECONVERGENT B0, `(.L_x_4) ;  /* 0x000000c000007945 */ /* 0x000fe80003800200 */
[C---:B------:R-:W-:Y:S02]  /*0260*/  ISETP.NE.OR P1, PT, R0.reuse, 0x1, !P5 ;  /* 0x000000010000780c */ /* 0x040fe40006f25670 */
[----:B------:R-:W-:-:S11]  /*0270*/  ISETP.NE.OR P0, PT, R0, 0x3, !P5 ;  /* 0x000000030000780c */ /* 0x000fd60006f05670 */
[----:B------:R-:W-:Y:S05]  /*0280*/  @P1 BRA `(.L_x_5) ;  /* 0x0000000000201947 */ /* 0x000fea0003800000 */
[----:B------:R-:W3:Y:S02]  /*0290*/  LDCU.64 UR6, c[0x0][0x348] ;  /* 0x00006900ff0677ac */ /* 0x000ee40008000a00 */
[----:B---3--:R-:W-:Y:S02]  /*02a0*/  UIADD3 UR10, UP1, UPT, UR6, 0x80, URZ ;  /* 0x00000080060a7890 */ /* 0x008fe4000ff3e0ff */
[----:B------:R-:W-:Y:S02]  /*02b0*/  UIADD3 UR6, UP0, UPT, UR6, 0x180, URZ ;  /* 0x0000018006067890 */ /* 0x000fe4000ff1e0ff */
[----:B------:R-:W-:Y:S02]  /*02c0*/  UIADD3.X UR11, UPT, UPT, URZ, UR7, URZ, UP1, !UPT ;  /* 0x00000007ff0b7290 */ /* 0x000fe40008ffe4ff */
[----:B------:R-:W-:-:S07]  /*02d0*/  UIADD3.X UR7, UPT, UPT, URZ, UR7, URZ, UP0, !UPT ;  /* 0x00000007ff077290 */ /* 0x000fce00087fe4ff */
[----:B------:R3:W-:Y:S02]  /*02e0*/  UTMACCTL.PF [UR10] ;  /* 0x000000000a0079b9 */ /* 0x0007e40008040000 */
[----:B------:R3:W-:Y:S02]  /*02f0*/  UTMACCTL.PF [UR6] ;  /* 0x00000000060079b9 */ /* 0x0007e40008040000 */
[----:B---3--:R-:W-:Y:S01]  /*0300*/  NOP ;  /* 0x0000000000007918 */ /* 0x008fe20000000000 */
.L_x_5:
[----:B------:R-:W-:Y:S05]  /*0310*/  BSYNC.RECONVERGENT B0 ;  /* 0x0000000000007941 */ /* 0x000fea0003800200 */
.L_x_4:
[----:B------:R-:W-:Y:S04]  /*0320*/  BSSY.RECONVERGENT B0, `(.L_x_6) ;  /* 0x000000a000007945 */ /* 0x000fe80003800200 */
        /* <DEDUP_REMOVED lines=9> */
.L_x_7:
[----:B------:R-:W-:Y:S05]  /*03c0*/  BSYNC.RECONVERGENT B0 ;  /* 0x0000000000007941 */ /* 0x000fea0003800200 */
.L_x_6:
[----:B------:R-:W3:Y:S01]  /*03d0*/  LDCU.64 UR6, c[0x0][0x888] ;  /* 0x00011100ff0677ac */ /* 0x000ee20008000a00 */
[----:B------:R-:W-:Y:S02]  /*03e0*/  UISETP.EQ.U32.AND UP1, UPT, UR4, URZ, UPT ;  /* 0x000000ff0400728c */ /* 0x000fe4000bf22070 */
[----:B------:R-:W-:Y:S02]  /*03f0*/  UPLOP3.LUT UP2, UPT, UPT, UPT, UPT, 0x80, 0x8 ;  /* 0x000000000008789c */ /* 0x000fe40003f4f070 */
[----:B---3--:R-:W-:-:S04]  /*0400*/  UISETP.NE.U32.AND UP0, UPT, UR6, URZ, UPT ;  /* 0x000000ff0600728c */ /* 0x008fc8000bf05070 */
[----:B------:R-:W-:-:S04]  /*0410*/  UISETP.NE.AND.EX UP0, UPT, UR7, URZ, UPT, UP0 ;  /* 0x000000ff0700728c */ /* 0x000fc8000bf05300 */
[----:B------:R-:W-:-:S04]  /*0420*/  UISETP.EQ.OR.EX UP3, UPT, UR5, URZ, !UP0, UP1 ;  /* 0x000000ff0500728c */ /* 0x000fc8000c762710 */
[----:B------:R-:W-:-:S05]  /*0430*/  UP2UR UR51, UPR, URZ, 0x8 ;  /* 0x00000008ff337883 */ /* 0x000fca0008000000 */
[----:B------:R-:W-:Y:S07]  /*0440*/  BRA.U !UP3, `(.L_x_8) ;  /* 0x000000010b207547 */ /* 0x000fee000b800000 */
[----:B------:R-:W-:Y:S01]  /*0450*/  UISETP.NE.U32.AND UP2, UPT, UR4, URZ, UPT ;  /* 0x000000ff0400728c */ /* 0x000fe2000bf45070 */
[----:B-----5:R-:W-:Y:S01]  /*0460*/  FSETP.NEU.AND P0, PT, R49, RZ, PT ;  /* 0x000000ff3100720b */ /* 0x020fe20003f0d000 */
[----:B------:R-:W-:Y:S02]  /*0470*/  USEL UR4, URZ, 0xffffffff, UP0 ;  /* 0xffffffffff047887 */ /* 0x000fe40008000000 */
[----:B------:R-:W-:-:S10]  /*0480*/  UISETP.NE.AND.EX UP2, UPT, UR5, URZ, UPT, UP2 ;  /* 0x000000ff0500728c */ /* 0x000fd4000bf45320 */
[----:B------:R-:W-:Y:S01]  /*0490*/  VOTEU.ANY UP1, P0 ;  /* 0x0000000000ff7886 */ /* 0x000fe20000020100 */
[----:B------:R-:W-:-:S04]  /*04a0*/  @!UP2 USEL UR4, URZ, 0xffffffff, UP1 ;  /* 0xffffffffff04a887 */ /* 0x000fc80008800000 */
[----:B------:R-:W-:-:S04]  /*04b0*/  ULOP3.LUT UR4, UR4, 0x1, URZ, 0xc0, !UPT ;  /* 0x0000000104047892 */ /* 0x000fc8000f8ec0ff */
[----:B------:R-:W-:-:S11]  /*04c0*/  UISETP.NE.U32.AND UP2, UPT, UR4, 0x1, UPT ;  /* 0x000000010400788c */ /* 0x000fd6000bf45070 */
.L_x_8:
[----:B-12---:R-:W1:Y:S01]  /*04d0*/  SHFL.IDX PT, R2, R103, RZ, 0x1f ;  /* 0x00001fff67027589 */ /* 0x006e6200000e0000 */
[----:B------:R-:W-:-:S04]  /*04e0*/  UISETP.NE.AND UP1, UPT, UR8, 0x2, UPT ;  /* 0x000000020800788c */ /* 0x000fc8000bf25270 */
[----:B------:R-:W-:Y:S01]  /*04f0*/  USEL UR6, URZ, 0x1, UP1 ;  /* 0x00000001ff067887 */ /* 0x000fe20008800000 */
[----:B-1----:R-:W-:-:S13]  /*0500*/  ISETP.NE.AND P0, PT, R2, RZ, PT ;  /* 0x000000ff0200720c */ /* 0x002fda0003f05270 */
[----:B------:R-:W-:Y:S05]  /*0510*/  @P0 BRA `(.L_x_9) ;  /* 0x0000000000940947 */ /* 0x000fea0003800000 */
[----:B------:R-:W-:Y:S01]  /*0520*/  ELECT P0, URZ, PT ;  /* 0x0000000000ff782f */ /* 0x000fe20003800000 */
[----:B------:R-:W-:-:S12]  /*0530*/  BSSY.RECONVERGENT B0, `(.L_x_9) ;  /* 0x0000023000007945 */ /* 0x000fd80003800200 */
[----:B------:R-:W-:Y:S05]  /*0540*/  @!P0 BRA `(.L_x_10) ;  /* 0x0000000000848947 */ /* 0x000fea0003800000 */
[----:B------:R-:W1:Y:S01]  /*0550*/  S2UR UR5, SR_CgaCtaId ;  /* 0x00000000000579c3 */ /* 0x000e620000008800 */
[----:B------:R-:W-:Y:S01]  /*0560*/  UMOV UR7, 0x400 ;  /* 0x0000040000077882 */ /* 0x000fe20000000000 */
[----:B------:R-:W-:Y:S02]  /*0570*/  UMOV UR4, 0x1 ;  /* 0x0000000100047882 */ /* 0x000fe40000000000 */
[----:B------:R-:W-:-:S04]  /*0580*/  UIADD3 UR10, UPT, UPT, -UR4, 0x100000, URZ ;  /* 0x00100000040a7890 */ /* 0x000fc8000fffe1ff */
[----:B------:R-:W-:Y:S02]  /*0590*/  USHF.L.U32 UR11, UR10, 0xb, URZ ;  /* 0x0000000b0a0b7899 */ /* 0x000fe400080006ff */
[----:B------:R-:W-:Y:S02]  /*05a0*/  USHF.L.U32 UR10, UR10, 0x1, URZ ;  /* 0x000000010a0a7899 */ /* 0x000fe400080006ff */
[----:B-1----:R-:W-:Y:S01]  /*05b0*/  ULEA UR5, UR5, UR7, 0x18 ;  /* 0x0000000705057291 */ /* 0x002fe2000f8ec0ff */
[----:B------:R-:W1:Y:S11]  /*05c0*/  FENCE.VIEW.ASYNC.S ;  /* 0x00000000000073c6 */ /* 0x000e760000000000 */
[----:B-1----:R1:W2:Y:S01]  /*05d0*/  SYNCS.EXCH.64 URZ, [UR5], UR10 ;  /* 0x0000000a05ff75b2 */ /* 0x0022a20008000100 */
[----:B------:R1:W3:Y:S01]  /*05e0*/  SYNCS.EXCH.64 URZ, [UR5+0x60], UR10 ;  /* 0x0000600a05ff75b2 */ /* 0x0002e20008000100 */
[----:B------:R1:W4:Y:S01]  /*05f0*/  SYNCS.EXCH.64 URZ, [UR5+0x8], UR10 ;  /* 0x0000080a05ff75b2 */ /* 0x0003220008000100 */
[----:B------:R1:W1:Y:S01]  /*0600*/  SYNCS.EXCH.64 URZ, [UR5+0x68], UR10 ;  /* 0x0000680a05ff75b2 */ /* 0x0002620008000100 */
        /* <DEDUP_REMOVED lines=20> */
[----:B--2---:R-:W-:Y:S01]  /*0750*/  NOP ;  /* 0x0000000000007918 */ /* 0x004fe20000000000 */
.L_x_10:
[----:B-1----:R-:W-:Y:S05]  /*0760*/  BSYNC.RECONVERGENT B0 ;  /* 0x0000000000007941 */ /* 0x002fea0003800200 */
.L_x_9:
[----:B------:R-:W1:Y:S01]  /*0770*/  SHFL.IDX PT, R2, R103, RZ, 0x1f ;  /* 0x00001fff67027589 */ /* 0x000e6200000e0000 */
[----:B------:R-:W-:Y:S01]  /*0780*/  NOP ;  /* 0x0000000000007918 */ /* 0x000fe20000000000 */
[----:B-1----:R-:W-:-:S13]  /*0790*/  ISETP.NE.AND P0, PT, R2, 0x1, PT ;  /* 0x000000010200780c */ /* 0x002fda0003f05270 */
[----:B------:R-:W-:Y:S05]  /*07a0*/  @P0 BRA `(.L_x_11) ;  /* 0x0000000000500947 */ /* 0x000fea0003800000 */
[----:B------:R-:W1:Y:S01]  /*07b0*/  S2UR UR7, SR_CgaCtaId ;  /* 0x00000000000779c3 */ /* 0x000e620000008800 */
[----:B------:R-:W-:Y:S01]  /*07c0*/  UMOV UR9, 0x400 ;  /* 0x0000040000097882 */ /* 0x000fe20000000000 */
[----:B------:R-:W-:Y:S01]  /*07d0*/  UMOV UR5, 0x20 ;  /* 0x0000002000057882 */ /* 0x000fe20000000000 */
[----:B------:R-:W-:Y:S01]  /*07e0*/  UMOV UR4, 0x80 ;  /* 0x0000008000047882 */ /* 0x000fe20000000000 */
[----:B------:R-:W-:-:S04]  /*07f0*/  UIADD3 UR10, UPT, UPT, -UR5, 0x100000, URZ ;  /* 0x00100000050a7890 */ /* 0x000fc8000fffe1ff */
[----:B------:R-:W-:Y:S02]  /*0800*/  USHF.L.U32 UR11, UR10, 0xb, URZ ;  /* 0x0000000b0a0b7899 */ /* 0x000fe400080006ff */
[----:B------:R-:W-:Y:S02]  /*0810*/  USHF.L.U32 UR10, UR10, 0x1, URZ ;  /* 0x000000010a0a7899 */ /* 0x000fe400080006ff */
[----:B------:R-:W-:-:S04]  /*0820*/  UIADD3 UR4, UPT, UPT, -UR4, 0x100000, URZ ;  /* 0x0010000004047890 */ /* 0x000fc8000fffe1ff */
[----:B------:R-:W-:Y:S02]  /*0830*/  USHF.L.U32 UR5, UR4, 0xb, URZ ;  /* 0x0000000b04057899 */ /* 0x000fe400080006ff */
[----:B------:R-:W-:Y:S01]  /*0840*/  USHF.L.U32 UR4, UR4, 0x1, URZ ;  /* 0x0000000104047899 */ /* 0x000fe200080006ff */
[----:B------:R-:W-:Y:S01]  /*0850*/  ELECT P0, URZ, PT ;  /* 0x0000000000ff782f */ /* 0x000fe20003800000 */
[----:B-1----:R-:W-:Y:S01]  /*0860*/  ULEA UR7, UR7, UR9, 0x18 ;  /* 0x0000000907077291 */ /* 0x002fe2000f8ec0ff */
[----:B------:R-:W1:Y:S11]  /*0870*/  FENCE.VIEW.ASYNC.S ;  /* 0x00000000000073c6 */ /* 0x000e760000000000 */
[----:B-1----:R1:W2:Y:S01]  /*0880*/  SYNCS.EXCH.64 URZ, [UR7+0xc0], UR10 ;  /* 0x0000c00a07ff75b2 */ /* 0x0022a20008000100 */
[----:B------:R1:W1:Y:S01]  /*0890*/  SYNCS.EXCH.64 URZ, [UR7+0xd8], UR4 ;  /* 0x0000d80407ff75b2 */ /* 0x0002620008000100 */
[----:B------:R1:W1:Y:S01]  /*08a0*/  SYNCS.EXCH.64 URZ, [UR7+0xc8], UR10 ;  /* 0x0000c80a07ff75b2 */ /* 0x0002620008000100 */
[----:B------:R1:W1:Y:S01]  /*08b0*/  SYNCS.EXCH.64 URZ, [UR7+0xe0], UR4 ;  /* 0x0000e00407ff75b2 */ /* 0x0002620008000100 */
[----:B------:R1:W1:Y:S01]  /*08c0*/  SYNCS.EXCH.64 URZ, [UR7+0xd0], UR10 ;  /* 0x0000d00a07ff75b2 */ /* 0x0002620008000100 */
[----:B------:R1:W1:Y:S01]  /*08d0*/  SYNCS.EXCH.64 URZ, [UR7+0xe8], UR4 ;  /* 0x0000e80407ff75b2 */ /* 0x0002620008000100 */
[----:B------:R-:W-:Y:S01]  /*08e0*/  NOP ;  /* 0x0000000000007918 */ /* 0x000fe20000000000 */
.L_x_11:
[----:B------:R-:W3:Y:S01]  /*08f0*/  SHFL.IDX PT, R2, R103, RZ, 0x1f ;  /* 0x00001fff67027589 */ /* 0x000ee200000e0000 */
[----:B------:R-:W-:Y:S01]  /*0900*/  NOP ;  /* 0x0000000000007918 */ /* 0x000fe20000000000 */
[----:B---3--:R-:W-:-:S13]  /*0910*/  ISETP.NE.AND P0, PT, R2, 0x3, PT ;  /* 0x000000030200780c */ /* 0x008fda0003f05270 */
[----:B------:R-:W-:Y:S05]  /*0920*/  @P0 BRA `(.L_x_12) ;  /* 0x0000000000300947 */ /* 0x000fea0003800000 */
[----:B-1----:R-:W1:Y:S01]  /*0930*/  S2UR UR5, SR_CgaCtaId ;  /* 0x00000000000579c3 */ /* 0x002e620000008800 */
[----:B------:R-:W-:Y:S01]  /*0940*/  UMOV UR7, 0x400 ;  /* 0x0000040000077882 */ /* 0x000fe20000000000 */
[----:B------:R-:W-:Y:S01]  /*0950*/  UMOV UR4, 0x20 ;  /* 0x0000002000047882 */ /* 0x000fe20000000000 */
[----:B------:R-:W-:Y:S01]  /*0960*/  ELECT P0, URZ, PT ;  /* 0x0000000000ff782f */ /* 0x000fe20003800000 */
[----:B------:R-:W-:-:S04]  /*0970*/  UIADD3 UR10, UPT, UPT, -UR4, 0x100000, URZ ;  /* 0x00100000040a7890 */ /* 0x000fc8000fffe1ff */
[----:B------:R-:W-:Y:S02]  /*0980*/  USHF.L.U32 UR11, UR10, 0xb, URZ ;  /* 0x0000000b0a0b7899 */ /* 0x000fe400080006ff */
[----:B------:R-:W-:Y:S02]  /*0990*/  USHF.L.U32 UR10, UR10, 0x1, URZ ;  /* 0x000000010a0a7899 */ /* 0x000fe400080006ff */
[----:B-1----:R-:W-:Y:S01]  /*09a0*/  ULEA UR5, UR5, UR7, 0x18 ;  /* 0x0000000705057291 */ /* 0x002fe2000f8ec0ff */
[----:B------:R-:W1:Y:S11]  /*09b0*/  FENCE.VIEW.ASYNC.S ;  /* 0x00000000000073c6 */ /* 0x000e760000000000 */
[----:B-1----:R3:W1:Y:S01]  /*09c0*/  SYNCS.EXCH.64 URZ, [UR5+0xf0], UR10 ;  /* 0x0000f00a05ff75b2 */ /* 0x0026620008000100 */
[----:B------:R3:W1:Y:S02]  /*09d0*/  SYNCS.EXCH.64 URZ, [UR5+0xf8], UR10 ;  /* 0x0000f80a05ff75b2 */ /* 0x0006640008000100 */
[----:B---3--:R-:W-:Y:S01]  /*09e0*/  NOP ;  /* 0x0000000000007918 */ /* 0x008fe20000000000 */
.L_x_12:
[----:B------:R-:W3:Y:S01]  /*09f0*/  SHFL.IDX PT, R2, R103, RZ, 0x1f ;  /* 0x00001fff67027589 */ /* 0x000ee200000e0000 */
[----:B------:R-:W-:Y:S01]  /*0a00*/  NOP ;  /* 0x0000000000007918 */ /* 0x000fe20000000000 */
[----:B---3--:R-:W-:-:S13]  /*0a10*/  ISETP.NE.AND P0, PT, R2, 0x4, PT ;  /* 0x000000040200780c */ /* 0x008fda0003f05270 */
[----:B------:R-:W-:Y:S05]  /*0a20*/  @P0 BRA `(.L_x_13) ;  /* 0x00000000004c0947 */ /* 0x000fea0003800000 */
[----:B-1----:R-:W1:Y:S01]  /*0a30*/  S2UR UR5, SR_CgaCtaId ;  /* 0x00000000000579c3 */ /* 0x002e620000008800 */
[----:B------:R-:W-:Y:S01]  /*0a40*/  UMOV UR9, 0x100 ;  /* 0x0000010000097882 */ /* 0x000fe20000000000 */
[----:B------:R-:W-:Y:S01]  /*0a50*/  UMOV UR7, 0x400 ;  /* 0x0000040000077882 */ /* 0x000fe20000000000 */
[----:B------:R-:W-:Y:S01]  /*0a60*/  USEL UR9, UR9, 0xe0, UP2 ;  /* 0x000000e009097887 */ /* 0x000fe20009000000 */
[----:B------:R-:W-:Y:S01]  /*0a70*/  UMOV UR4, 0x1 ;  /* 0x0000000100047882 */ /* 0x000fe20000000000 */
[----:B------:R-:W-:Y:S01]  /*0a80*/  ELECT P0, URZ, PT ;  /* 0x0000000000ff782f */ /* 0x000fe20003800000 */
[----:B------:R-:W-:-:S04]  /*0a90*/  UIADD3 UR10, UPT, UPT, -UR4, 0x100000, URZ ;  /* 0x00100000040a7890 */ /* 0x000fc8000fffe1ff */
[----:B------:R-:W-:Y:S02]  /*0aa0*/  USHF.L.U32 UR11, UR10, 0xb, URZ ;  /* 0x0000000b0a0b7899 */ /* 0x000fe400080006ff */
[----:B------:R-:W-:Y:S02]  /*0ab0*/  USHF.L.U32 UR10, UR10, 0x1, URZ ;  /* 0x000000010a0a7899 */ /* 0x000fe400080006ff */
[----:B------:R-:W-:-:S04]  /*0ac0*/  UIADD3 UR12, UPT, UPT, -UR9, 0x100000, URZ ;  /* 0x00100000090c7890 */ /* 0x000fc8000fffe1ff */
[----:B------:R-:W-:Y:S02]  /*0ad0*/  USHF.L.U32 UR13, UR12, 0xb, URZ ;  /* 0x0000000b0c0d7899 */ /* 0x000fe400080006ff */
[----:B------:R-:W-:Y:S02]  /*0ae0*/  USHF.L.U32 UR12, UR12, 0x1, URZ ;  /* 0x000000010c0c7899 */ /* 0x000fe400080006ff */
[----:B-1----:R-:W-:Y:S01]  /*0af0*/  ULEA UR5, UR5, UR7, 0x18 ;  /* 0x0000000705057291 */ /* 0x002fe2000f8ec0ff */
[----:B------:R-:W1:Y:S11]  /*0b00*/  FENCE.VIEW.ASYNC.S ;  /* 0x00000000000073c6 */ /* 0x000e760000000000 */
[----:B-1----:R3:W1:Y:S01]  /*0b10*/  SYNCS.EXCH.64 URZ, [UR5+0x100], UR10 ;  /* 0x0001000a05ff75b2 */ /* 0x0026620008000100 */
[----:B------:R3:W1:Y:S01]  /*0b20*/  SYNCS.EXCH.64 URZ, [UR5+0x110], UR12 ;  /* 0x0001100c05ff75b2 */ /* 0x0006620008000100 */
[----:B------:R3:W1:Y:S01]  /*0b30*/  SYNCS.EXCH.64 URZ, [UR5+0x108], UR10 ;  /* 0x0001080a05ff75b2 */ /* 0x0006620008000100 */
[----:B------:R3:W1:Y:S02]  /*0b40*/  SYNCS.EXCH.64 URZ, [UR5+0x118], UR12 ;  /* 0x0001180c05ff75b2 */ /* 0x0006640008000100 */
[----:B---3--:R-:W-:Y:S01]  /*0b50*/  NOP ;  /* 0x0000000000007918 */ /* 0x008fe20000000000 */
.L_x_13:
[----:B------:R-:W3:Y:S01]  /*0b60*/  SHFL.IDX PT, R2, R103, RZ, 0x1f ;  /* 0x00001fff67027589 */ /* 0x000ee200000e0000 */
[----:B------:R-:W-:Y:S01]  /*0b70*/  NOP ;  /* 0x0000000000007918 */ /* 0x000fe20000000000 */
[----:B---3--:R-:W-:-:S13]  /*0b80*/  ISETP.NE.AND P0, PT, R2, 0x5, PT ;  /* 0x000000050200780c */ /* 0x008fda0003f05270 */
[----:B------:R-:W-:Y:S05]  /*0b90*/  @P0 BRA `(.L_x_14) ;  /* 0x0000000000580947 */ /* 0x000fea0003800000 */
[----:B-1----:R-:W1:Y:S01]  /*0ba0*/  S2UR UR7, SR_CgaCtaId ;  /* 0x00000000000779c3 */ /* 0x002e620000008800 */
        /* <DEDUP_REMOVED lines=12> */
[----:B-1----:R3:W1:Y:S01]  /*0c70*/  SYNCS.EXCH.64 URZ, [UR7+0x120], UR10 ;  /* 0x0001200a07ff75b2 */ /* 0x0026620008000100 */
[----:B------:R3:W1:Y:S01]  /*0c80*/  SYNCS.EXCH.64 URZ, [UR7+0x140], UR4 ;  /* 0x0001400407ff75b2 */ /* 0x0006620008000100 */
[----:B------:R3:W1:Y:S01]  /*0c90*/  SYNCS.EXCH.64 URZ, [UR7+0x128], UR10 ;  /* 0x0001280a07ff75b2 */ /* 0x0006620008000100 */
[----:B------:R3:W1:Y:S01]  /*0ca0*/  SYNCS.EXCH.64 URZ, [UR7+0x148], UR4 ;  /* 0x0001480407ff75b2 */ /* 0x0006620008000100 */
[----:B------:R3:W1:Y:S01]  /*0cb0*/  SYNCS.EXCH.64 URZ, [UR7+0x130], UR10 ;  /* 0x0001300a07ff75b2 */ /* 0x0006620008000100 */
[----:B------:R3:W1:Y:S01]  /*0cc0*/  SYNCS.EXCH.64 URZ, [UR7+0x150], UR4 ;  /* 0x0001500407ff75b2 */ /* 0x0006620008000100 */
[----:B------:R3:W1:Y:S01]  /*0cd0*/  SYNCS.EXCH.64 URZ, [UR7+0x138], UR10 ;  /* 0x0001380a07ff75b2 */ /* 0x0006620008000100 */
[----:B------:R3:W1:Y:S02]  /*0ce0*/  SYNCS.EXCH.64 URZ, [UR7+0x158], UR4 ;  /* 0x0001580407ff75b2 */ /* 0x0006640008000100 */
[----:B---3--:R-:W-:Y:S01]  /*0cf0*/  NOP ;  /* 0x0000000000007918 */ /* 0x008fe20000000000 */
.L_x_14:
        /* <DEDUP_REMOVED lines=18> */
.L_x_15:
[----:B-1----:R-:W1:Y:S01]  /*0e20*/  S2UR UR5, SR_CTAID.X ;  /* 0x00000000000579c3 */ /* 0x002e620000002500 */
[----:B------:R-:W-:-:S05]  /*0e30*/  CS2R.32 R97, SR_CgaSize ;  /* 0x0000000000617805 */ /* 0x000fca0000008a00 */
[----:B------:R-:W-:-:S05]  /*0e40*/  IMAD R97, R97, -0xa0, RZ ;  /* 0xffffff6061617824 */ /* 0x000fca00078e02ff */
[----:B------:R-:W-:-:S14]  /*0e50*/  R2UR UR9, R97 ;  /* 0x00000000610972ca */ /* 0x000fdc00000e0000 */
[----:B------:R-:W3:Y:S01]  /*0e60*/  LDCU UR9, c[0x0][UR9+0x2b0] ;  /* 0x00005600090977ac */ /* 0x000ee20008000800 */
[----:B------:R-:W-:Y:S01]  /*0e70*/  NOP ;  /* 0x0000000000007918 */ /* 0x000fe20000000000 */
[----:B------:R-:W-:-:S05]  /*0e80*/  CS2R.32 R97, SR_CgaSize ;  /* 0x0000000000617805 */ /* 0x000fca0000008a00 */
[----:B------:R-:W-:-:S05]  /*0e90*/  IMAD R97, R97, -0xa0, RZ ;  /* 0xffffff6061617824 */ /* 0x000fca00078e02ff */
[----:B------:R-:W-:-:S14]  /*0ea0*/  R2UR UR7, R97 ;  /* 0x00000000610772ca */ /* 0x000fdc00000e0000 */
[----:B------:R-:W2:Y:S01]  /*0eb0*/  LDCU UR7, c[0x0][UR7+0x2b4] ;  /* 0x00005680070777ac */ /* 0x000ea20008000800 */
[----:B------:R-:W4:Y:S08]  /*0ec0*/  S2UR UR4, SR_CTAID.Y ;  /* 0x00000000000479c3 */ /* 0x000f300000002600 */
[----:B------:R-:W2:Y:S01]  /*0ed0*/  LDC R10, c[0x0][0xb24] ;  /* 0x0002c900ff0a7b82 */ /* 0x000ea20000000800 */
[----:B-1----:R-:W-:-:S02]  /*0ee0*/  I2FP.F32.U32 R97, UR5 ;  /* 0x0000000500617c45 */ /* 0x002fc40008201000 */
[----:B------:R-:W-:-:S05]  /*0ef0*/  CS2R.32 R3, SR_CgaSize ;  /* 0x0000000000037805 */ /* 0x000fca0000008a00 */
[----:B------:R-:W-:-:S06]  /*0f00*/  IMAD R3, R3, -0xa0, RZ ;  /* 0xffffff6003037824 */ /* 0x000fcc00078e02ff */
[----:B------:R-:W1:Y:S01]  /*0f10*/  LDC R3, c[0x0][R3+0x2a0] ;  /* 0x0000a80003037b82 */ /* 0x000e620000000800 */
[----:B------:R-:W-:Y:S01]  /*0f20*/  MOV R15, UR5 ;  /* 0x00000005000f7c02 */ /* 0x000fe20008000f00 */
[----:B---3--:R-:W-:Y:S01]  /*0f30*/  FMUL R97, R97, UR9 ;  /* 0x0000000961617c20 */ /* 0x008fe20008400000 */
[----:B----4-:R-:W-:Y:S02]  /*0f40*/  I2FP.F32.U32 R96, UR4 ;  /* 0x0000000400607c45 */ /* 0x010fe40008201000 */
[----:B------:R-:W-:-:S05]  /*0f50*/  CS2R.32 R2, SR_CgaSize ;  /* 0x0000000000027805 */ /* 0x000fca0000008a00 */
[----:B------:R-:W-:-:S06]  /*0f60*/  IMAD R2, R2, -0xa0, RZ ;  /* 0xffffff6002027824 */ /* 0x000fcc00078e02ff */
[----:B------:R-:W3:Y:S01]  /*0f70*/  LDC R2, c[0x0][R2+0x2a4] ;  /* 0x0000a90002027b82 */ /* 0x000ee20000000800 */
[----:B------:R-:W-:Y:S01]  /*0f80*/  MOV R14, UR4 ;  /* 0x00000004000e7c02 */ /* 0x000fe20008000f00 */
[----:B------:R-:W4:Y:S01]  /*0f90*/  F2I.U32.TRUNC.NTZ R97, R97 ;  /* 0x0000006100617305 */ /* 0x000f22000020f000 */
[----:B--2---:R-:W-:-:S05]  /*0fa0*/  FMUL R96, R96, UR7 ;  /* 0x0000000760607c20 */ /* 0x004fca0008400000 */
[----:B------:R-:W-:Y:S01]  /*0fb0*/  BAR.SYNC.DEFER_BLOCKING 0x0 ;  /* 0x0000000000007b1d */ /* 0x000fe20000010000 */
[----:B------:R-:W-:-:S05]  /*0fc0*/  ISETP.GE.AND P0, PT, R10, 0x1, PT ;  /* 0x000000010a00780c */ /* 0x000fca0003f06270 */
[----:B------:R-:W2:Y:S02]  /*0fd0*/  F2I.U32.TRUNC.NTZ R96, R96 ;  /* 0x0000006000607305 */ /* 0x000ea4000020f000 */
[----:B------:R-:W3:Y:S01]  /*0fe0*/  S2UR UR36, SR_CTAID.Z ;  /* 0x00000000002479c3 */ /* 0x000ee20000002700 */
[----:B----4-:R-:W-:-:S05]  /*0ff0*/  IADD3 R97, PT, PT, -R97, RZ, RZ ;  /* 0x000000ff61617210 */ /* 0x010fca0007ffe1ff */
[----:B-1----:R-:W-:Y:S01]  /*1000*/  IMAD R97, R3, R97, UR5 ;  /* 0x0000000503617e24 */ /* 0x002fe2000f8e0261 */
[----:B--2---:R-:W-:-:S05]  /*1010*/  IADD3 R96, PT, PT, -R96, RZ, RZ ;  /* 0x000000ff60607210 */ /* 0x004fca0007ffe1ff */
[----:B---3--:R-:W-:Y:S01]  /*1020*/  IMAD R96, R2, R96, UR4 ;  /* 0x0000000402607e24 */ /* 0x008fe2000f8e0260 */
[----:B------:R-:W-:Y:S06]  /*1030*/  @!P0 BRA `(.L_x_16) ;  /* 0x0000000000b88947 */ /* 0x000fec0003800000 */
[----:B------:R-:W1:Y:S01]  /*1040*/  LDC.64 R4, c[0x0][0xb18] ;  /* 0x0002c600ff047b82 */ /* 0x000e620000000a00 */
[----:B------:R-:W-:-:S07]  /*1050*/  ISETP.NE.AND P0, PT, R10, 0x1, PT ;  /* 0x000000010a00780c */ /* 0x000fce0003f05270 */
[----:B------:R-:W2:Y:S08]  /*1060*/  LDC R9, c[0x0][0xb0c] ;  /* 0x0002c300ff097b82 */ /* 0x000eb00000000800 */
[----:B------:R-:W3:Y:S08]  /*1070*/  LDC R12, c[0x0][0x370] ;  /* 0x0000dc00ff0c7b82 */ /* 0x000ef00000000800 */
[----:B------:R-:W4:Y:S01]  /*1080*/  LDC R11, c[0x0][0x374] ;  /* 0x0000dd00ff0b7b82 */ /* 0x000f220000000800 */
[----:B-1----:R-:W-:-:S07]  /*1090*/  ISETP.NE.AND P1, PT, R4, 0x1, PT ;  /* 0x000000010400780c */ /* 0x002fce0003f25270 */
[----:B------:R-:W3:Y:S01]  /*10a0*/  LDC.64 R6, c[0x0][0xb10] ;  /* 0x0002c400ff067b82 */ /* 0x000ee20000000a00 */
[----:B--2---:R-:W-:-:S07]  /*10b0*/  ISETP.NE.AND P2, PT, R9, 0x1, PT ;  /* 0x000000010900780c */ /* 0x004fce0003f45270 */
[----:B------:R-:W1:Y:S08]  /*10c0*/  LDC R8, c[0x0][0xb20] ;  /* 0x0002c800ff087b82 */ /* 0x000e700000000800 */
[----:B------:R-:W2:Y:S01]  /*10d0*/  LDC.64 R2, c[0x0][0xb28] ;  /* 0x0002ca00ff027b82 */ /* 0x000ea20000000a00 */
[----:B----4-:R-:W-:-:S04]  /*10e0*/  IMAD.HI.U32 R13, R11, R5, RZ ;  /* 0x000000050b0d7227 */ /* 0x010fc800078e00ff */
[----:B------:R-:W-:-:S04]  /*10f0*/  IMAD.HI.U32 R5, R14, R5, RZ ;  /* 0x000000050e057227 */ /* 0x000fc800078e00ff */
[----:B---3--:R-:W-:-:S05]  /*1100*/  IMAD.HI.U32 R16, R12, R6, RZ ;  /* 0x000000060c107227 */ /* 0x008fca00078e00ff */
[-C--:B------:R-:W-:Y:S01]  /*1110*/  @P2 SHF.R.U32.HI R12, RZ, R7.reuse, R16 ;  /* 0x00000007ff0c2219 */ /* 0x080fe20000011610 */
[----:B------:R-:W-:Y:S01]  /*1120*/  IMAD.HI.U32 R16, R15, R6, RZ ;  /* 0x000000060f107227 */ /* 0x000fe200078e00ff */
[-C--:B-1----:R-:W-:Y:S02]  /*1130*/  @P1 SHF.R.U32.HI R11, RZ, R8.reuse, R13 ;  /* 0x00000008ff0b1219 */ /* 0x082fe4000001160d */
[----:B------:R-:W-:Y:S02]  /*1140*/  SHF.R.U32.HI R5, RZ, R8, R5 ;  /* 0x00000008ff057219 */ /* 0x000fe40000011605 */
[----:B------:R-:W-:Y:S02]  /*1150*/  SHF.R.U32.HI R16, RZ, R7, R16 ;  /* 0x00000007ff107219 */ /* 0x000fe40000011610 */
[----:B------:R-:W-:Y:S01]  /*1160*/  SEL R5, R14, R5, !P1 ;  /* 0x000000050e057207 */ /* 0x000fe20004800000 */
[----:B--2---:R-:W-:Y:S01]  /*1170*/  IMAD.HI.U32 R13, R11, R2, RZ ;  /* 0x000000020b0d7227 */ /* 0x004fe200078e00ff */
[----:B------:R-:W-:-:S03]  /*1180*/  SEL R16, R15, R16, !P2 ;  /* 0x000000100f107207 */ /* 0x000fc60005000000 */
[----:B------:R-:W-:Y:S01]  /*1190*/  IMAD.HI.U32 R6, R12, R2, RZ ;  /* 0x000000020c067227 */ /* 0x000fe200078e00ff */
[----:B------:R-:W-:-:S04]  /*11a0*/  @P0 SHF.R.U32.HI R11, RZ, R3, R13 ;  /* 0x00000003ff0b0219 */ /* 0x000fc8000001160d */
[----:B------:R-:W-:Y:S01]  /*11b0*/  @P0 SHF.R.U32.HI R12, RZ, R3, R6 ;  /* 0x00000003ff0c0219 */ /* 0x000fe20000011606 */
[----:B------:R-:W-:-:S04]  /*11c0*/  IMAD R11, R11, R10, RZ ;  /* 0x0000000a0b0b7224 */ /* 0x000fc800078e02ff */
[----:B------:R-:W-:Y:S01]  /*11d0*/  IMAD R6, R12, R10, RZ ;  /* 0x0000000a0c067224 */ /* 0x000fe200078e02ff */
[----:B------:R-:W-:-:S04]  /*11e0*/  ISETP.GE.AND P1, PT, R5, R11, PT ;  /* 0x0000000b0500720c */ /* 0x000fc80003f26270 */
[----:B------:R-:W-:Y:S01]  /*11f0*/  ISETP.GE.OR P1, PT, R16, R6, P1 ;  /* 0x000000061000720c */ /* 0x000fe20000f26670 */
[----:B------:R-:W-:-:S05]  /*1200*/  IMAD.HI.U32 R6, R5, R2, RZ ;  /* 0x0000000205067227 */ /* 0x000fca00078e00ff */
[----:B------:R-:W-:-:S04]  /*1210*/  SHF.R.U32.HI R6, RZ, R3, R6 ;  /* 0x00000003ff067219 */ /* 0x000fc80000011606 */
[----:B------:R-:W-:-:S03]  /*1220*/  SEL R6, R5, R6, !P0 ;  /* 0x0000000605067207 */ /* 0x000fc60004000000 */
[----:B------:R-:W-:Y:S01]  /*1230*/  @!P1 IMAD.HI.U32 R7, R16, R2, RZ ;  /* 0x0000000210079227 */ /* 0x000fe200078e00ff */
[----:B------:R-:W-:-:S04]  /*1240*/  IADD3 R2, PT, PT, -R6, RZ, RZ ;  /* 0x000000ff06027210 */ /* 0x000fc80007ffe1ff */
[----:B------:R-:W-:Y:S01]  /*1250*/  @!P1 SHF.R.U32.HI R3, RZ, R3, R7 ;  /* 0x00000003ff039219 */ /* 0x000fe20000011607 */
[----:B------:R-:W-:Y:S01]  /*1260*/  IMAD R2, R10, R2, R5 ;  /* 0x000000020a027224 */ /* 0x000fe200078e0205 */
[----:B------:R-:W-:Y:S02]  /*1270*/  IADD3 R7, PT, PT, -R5, RZ, RZ ;  /* 0x000000ff05077210 */ /* 0x000fe40007ffe1ff */
[----:B------:R-:W-:-:S03]  /*1280*/  @!P1 SEL R3, R16, R3, !P0 ;  /* 0x0000000310039207 */ /* 0x000fc60004000000 */
[----:B------:R-:W-:Y:S02]  /*1290*/  IMAD R7, R4, R7, R14 ;  /* 0x0000000704077224 */ /* 0x000fe400078e020e */
[--C-:B------:R-:W-:Y:S02]  /*12a0*/  @!P1 IMAD.IADD R6, R6, 0x1, -R3.reuse ;  /* 0x0000000106069824 */ /* 0x100fe400078e0a03 */
[----:B------:R-:W-:Y:S01]  /*12b0*/  @!P1 IMAD R3, R2, R12, R3 ;  /* 0x0000000c02039224 */ /* 0x000fe200078e0203 */
[----:B------:R-:W-:Y:S01]  /*12c0*/  IADD3 R2, PT, PT, -R16, RZ, RZ ;  /* 0x000000ff10027210 */ /* 0x000fe20007ffe1ff */
[----:B------:R-:W-:Y:S02]  /*12d0*/  @!P1 IMAD R5, R6, R10, R16 ;  /* 0x0000000a06059224 */ /* 0x000fe400078e0210 */
[----:B------:R-:W-:Y:S02]  /*12e0*/  @!P1 IMAD.MOV.U32 R16, RZ, RZ, R3 ;  /* 0x000000ffff109224 */ /* 0x000fe400078e0003 */
[----:B------:R-:W-:-:S02]  /*12f0*/  IMAD R2, R9, R2, R15 ;  /* 0x0000000209027224 */ /* 0x000fc400078e020f */
[----:B------:R-:W-:Y:S02]  /*1300*/  IMAD R14, R5, R4, R7 ;  /* 0x00000004050e7224 */ /* 0x000fe400078e0207 */
[----:B------:R-:W-:Y:S02]  /*1310*/  IMAD R15, R16, R9, R2 ;  /* 0x00000009100f7224 */ /* 0x000fe400078e0202 */
.L_x_16:
[----:B------:R-:W1:Y:S01]  /*1320*/  LDCU UR4, c[0x0][0xb30] ;  /* 0x00016600ff0477ac */ /* 0x000e620008000800 */
[----:B------:R-:W2:Y:S08]  /*1330*/  S2UR UR37, SR_CgaCtaId ;  /* 0x00000000002579c3 */ /* 0x000eb00000008800 */
[----:B------:R-:W3:Y:S01]  /*1340*/  LDC R37, c[0x0][0xb24] ;  /* 0x0002c900ff257b82 */ /* 0x000ee20000000800 */
[----:B-1----:R-:W-:-:S09]  /*1350*/  UISETP.NE.AND UP1, UPT, UR4, 0x1, UPT ;  /* 0x000000010400788c */ /* 0x002fd2000bf25270 */
[----:B--2---:R-:W-:Y:S05]  /*1360*/  BRA.U UP1, `(.L_x_17) ;  /* 0x0000000101407547 */ /* 0x004fea000b800000 */
[----:B------:R-:W1:Y:S08]  /*1370*/  LDC.64 R4, c[0x0][0xb10] ;  /* 0x0002c400ff047b82 */ /* 0x000e700000000a00 */
[----:B------:R-:W2:Y:S08]  /*1380*/  LDC.64 R2, c[0x0][0xb18] ;  /* 0x0002c600ff027b82 */ /* 0x000eb00000000a00 */
[----:B------:R-:W4:Y:S08]  /*1390*/  LDC R6, c[0x0][0xb20] ;  /* 0x0002c800ff067b82 */ /* 0x000f300000000800 */
[----:B------:R-:W3:Y:S01]  /*13a0*/  LDC R7, c[0x0][0xb0c] ;  /* 0x0002c300ff077b82 */ /* 0x000ee20000000800 */
[----:B-1----:R-:W-:-:S05]  /*13b0*/  IMAD.HI.U32 R4, R15, R4, RZ ;  /* 0x000000040f047227 */ /* 0x002fca00078e00ff */
[----:B------:R-:W-:Y:S01]  /*13c0*/  SHF.R.U32.HI R4, RZ, R5, R4 ;  /* 0x00000005ff047219 */ /* 0x000fe20000011604 */
[----:B--2---:R-:W-:Y:S01]  /*13d0*/  IMAD.HI.U32 R3, R14, R3, RZ ;  /* 0x000000030e037227 */ /* 0x004fe200078e00ff */
[----:B------:R-:W-:-:S04]  /*13e0*/  ISETP.NE.AND P0, PT, R2, 0x1, PT ;  /* 0x000000010200780c */ /* 0x000fc80003f05270 */
[----:B----4-:R-:W-:-:S04]  /*13f0*/  SHF.R.U32.HI R3, RZ, R6, R3 ;  /* 0x00000006ff037219 */ /* 0x010fc80000011603 */
[----:B------:R-:W-:Y:S02]  /*1400*/  SEL R3, R14, R3, !P0 ;  /* 0x000000030e037207 */ /* 0x000fe40004000000 */
[----:B---3--:R-:W-:-:S04]  /*1410*/  ISETP.NE.AND P1, PT, R7, 0x1, PT ;  /* 0x000000010700780c */ /* 0x008fc80003f25270 */
[----:B------:R-:W-:-:S05]  /*1420*/  SEL R4, R15, R4, !P1 ;  /* 0x000000040f047207 */ /* 0x000fca0004800000 */
[----:B------:R-:W-:Y:S02]  /*1430*/  IMAD.IADD R5, R3, 0x1, -R4 ;  /* 0x0000000103057824 */ /* 0x000fe400078e0a04 */
[----:B------:R-:W-:Y:S02]  /*1440*/  IMAD.IADD R3, R4, 0x1, -R3 ;  /* 0x0000000104037824 */ /* 0x000fe400078e0a03 */
[----:B------:R-:W-:Y:S02]  /*1450*/  IMAD R15, R5, R7, R15 ;  /* 0x00000007050f7224 */ /* 0x000fe400078e020f */
[----:B------:R-:W-:-:S07]  /*1460*/  IMAD R14, R3, R2, R14 ;  /* 0x00000002030e7224 */ /* 0x000fce00078e020e */
.L_x_17:
[----:B------:R-:W-:Y:S01]  /*1470*/  BAR.SYNC.DEFER_BLOCKING 0x0 ;  /* 0x0000000000007b1d */ /* 0x000fe20000010000 */
[----:B------:R-:W-:Y:S01]  /*1480*/  UISETP.NE.AND UP1, UPT, UR8, 0x2, UPT ;  /* 0x000000020800788c */ /* 0x000fe2000bf25270 */
[----:B------:R-:W-:Y:S02]  /*1490*/  ISETP.NE.OR P5, PT, R0, 0x2, !P5 ;  /* 0x000000020000780c */ /* 0x000fe40006fa5670 */
[----:B------:R-:W-:-:S06]  /*14a0*/  LOP3.LUT R2, R110, 0x1f, RZ, 0xc0, !PT ;  /* 0x0000001f6e027812 */ /* 0x000fcc00078ec0ff */
[----:B------:R-:W-:Y:S05]  /*14b0*/  BRA.U UP1, `(.L_x_18) ;  /* 0x00000015017c7547 */ /* 0x000fea000b800000 */
[----:B------:R-:W1:Y:S01]  /*14c0*/  LDCU UR15, c[0x0][0x38c] ;  /* 0x00007180ff0f77ac */ /* 0x000e620008000800 */
[----:B------:R-:W2:Y:S01]  /*14d0*/  LDC R8, c[0x0][0x370] ;  /* 0x0000dc00ff087b82 */ /* 0x000ea20000000800 */
[----:B------:R-:W-:Y:S01]  /*14e0*/  PLOP3.LUT P1, PT, PT, PT, UP2, 0x80, 0x8 ;  /* 0x000000000008781c */ /* 0x000fe20003f2f028 */
[----:B------:R-:W-:Y:S01]  /*14f0*/  IMAD.MOV.U32 R17, RZ, RZ, 0x1 ;  /* 0x00000001ff117424 */ /* 0x000fe200078e00ff */
[----:B------:R-:W-:Y:S01]  /*1500*/  ISETP.EQ.OR P4, PT, R2, RZ, P5 ;  /* 0x000000ff0200720c */ /* 0x000fe20002f82670 */
[----:B------:R-:W-:Y:S01]  /*1510*/  IMAD.MOV.U32 R16, RZ, RZ, RZ ;  /* 0x000000ffff107224 */ /* 0x000fe200078e00ff */
[----:B------:R-:W-:Y:S02]  /*1520*/  PLOP3.LUT P1, PT, P1, PT, PT, 0x8, 0x80 ;  /* 0x000000000080781c */ /* 0x000fe40000f2e170 */
[----:B------:R-:W-:Y:S01]  /*1530*/  CS2R R12, SRZ ;  /* 0x00000000000c7805 */ /* 0x000fe2000001ff00 */
[----:B------:R-:W-:Y:S01]  /*1540*/  IMAD.MOV.U32 R11, RZ, RZ, 0x1 ;  /* 0x00000001ff0b7424 */ /* 0x000fe200078e00ff */
[----:B------:R-:W4:Y:S01]  /*1550*/  LDC R0, c[0x0][0x374] ;  /* 0x0000dd00ff007b82 */ /* 0x000f220000000800 */
[----:B------:R-:W2:Y:S01]  /*1560*/  LDCU.64 UR24, c[0x0][0x348] ;  /* 0x00006900ff1877ac */ /* 0x000ea20008000a00 */
[----:B------:R-:W-:Y:S01]  /*1570*/  UMOV UR13, URZ ;  /* 0x000000ff000d7c82 */ /* 0x000fe20008000000 */
[----:B-1----:R-:W-:-:S04]  /*1580*/  UIADD3 UR5, UPT, UPT, UR15, 0x3f, URZ ;  /* 0x0000003f0f057890 */ /* 0x002fc8000fffe0ff */
[----:B------:R-:W-:-:S04]  /*1590*/  USHF.R.S32.HI UR4, URZ, 0x1f, UR5 ;  /* 0x0000001fff047899 */ /* 0x000fc80008011405 */
[----:B------:R-:W-:-:S04]  /*15a0*/  ULEA.HI UR4, UR4, UR5, URZ, 0x6 ;  /* 0x0000000504047291 */ /* 0x000fc8000f8f30ff */
[----:B------:R-:W-:Y:S02]  /*15b0*/  USHF.R.S32.HI UR22, URZ, 0x6, UR4 ;  /* 0x00000006ff167899 */ /* 0x000fe40008011404 */
[----:B------:R-:W-:Y:S02]  /*15c0*/  UIADD3 UR4, UPT, UPT, UR15, -0x1, URZ ;  /* 0xffffffff0f047890 */ /* 0x000fe4000fffe0ff */
[----:B------:R-:W-:Y:S02]  /*15d0*/  UISETP.LT.U32.AND UP0, UPT, UR22, 0xc, UPT ;  /* 0x0000000c1600788c */ /* 0x000fe4000bf01070 */
[----:B------:R-:W-:Y:S02]  /*15e0*/  UISETP.GE.U32.AND UP1, UPT, UR4, -0x7f, UPT ;  /* 0xffffff810400788c */ /* 0x000fe4000bf26070 */
[----:B------:R-:W-:Y:S02]  /*15f0*/  USEL UR21, UR22, 0xc, UP0 ;  /* 0x0000000c16157887 */ /* 0x000fe40008000000 */
[----:B------:R-:W-:-:S02]  /*1600*/  UIADD3 UR15, UPT, UPT, UR15, 0x7e, URZ ;  /* 0x0000007e0f0f7890 */ /* 0x000fc4000fffe0ff */
[----:B------:R-:W-:Y:S02]  /*1610*/  UIADD3 UR7, UPT, UPT, UR21, -0x1, URZ ;  /* 0xffffffff15077890 */ /* 0x000fe4000fffe0ff */
[----:B------:R-:W-:-:S03]  /*1620*/  UIADD3 UR14, UPT, UPT, UR22, -UR21, URZ ;  /* 0x80000015160e7290 */ /* 0x000fc6000fffe0ff */
[----:B------:R-:W-:-:S04]  /*1630*/  @UP1 UIADD3 UR7, UPT, UPT, UR21, URZ, URZ ;  /* 0x000000ff15071290 */ /* 0x000fc8000fffe0ff */
[----:B--2---:R-:W-:-:S12]  /*1640*/  UIADD3 UR7, UPT, UPT, UR7, 0x1, URZ ;  /* 0x0000000107077890 */ /* 0x004fd8000fffe0ff */
.L_x_36:
[----:B------:R-:W-:Y:S01]  /*1650*/  UISETP.NE.AND UP0, UPT, UR37, URZ, UPT ;  /* 0x000000ff2500728c */ /* 0x000fe2000bf05270 */
[----:B------:R-:W1:Y:S08]  /*1660*/  S2UR UR37, SR_CgaCtaId ;  /* 0x00000000002579c3 */ /* 0x000e700000008800 */
[----:B------:R-:W-:Y:S05]  /*1670*/  BRA.U UP0, `(.L_x_19) ;  /* 0x0000000100347547 */ /* 0x000fea000b800000 */
[----:B------:R-:W2:Y:S01]  /*1680*/  S2R R2, SR_CgaCtaId ;  /* 0x0000000000027919 */ /* 0x000ea20000008800 */
[----:B------:R-:W-:-:S04]  /*1690*/  MOV R3, 0x400 ;  /* 0x0000040000037802 */ /* 0x000fc80000000f00 */
[----:B--2---:R-:W-:Y:S02]  /*16a0*/  LEA R2, R2, R3, 0x18 ;  /* 0x0000000302027211 */ /* 0x004fe400078ec0ff */
[----:B------:R-:W-:-:S03]  /*16b0*/  SHF.L.U32 R3, R11, 0x1f, RZ ;  /* 0x0000001f0b037819 */ /* 0x000fc600000006ff */
[----:B------:R-:W-:-:S04]  /*16c0*/  IMAD R2, R12, 0x8, R2 ;  /* 0x000000080c027824 */ /* 0x000fc800078e0202 */
[----:B------:R-:W2:Y:S02]  /*16d0*/  SYNCS.PHASECHK.TRANS64.TRYWAIT P0, [R2+URZ+0x170], R3 ;  /* 0x00017003020075a7 */ /* 0x000ea400080011ff */
[----:B--2---:R-:W-:Y:S05]  /*16e0*/  @!P0 BRA `(.L_x_20) ;  /* 0x0000006c00ec8947 */ /* 0x004fea0003800000 */
.L_x_129:
[----:B------:R-:W-:Y:S01]  /*16f0*/  VIADD R12, R12, 0x1 ;  /* 0x000000010c0c7836 */ /* 0x000fe20000000000 */
[----:B------:R2:W-:Y:S04]  /*1700*/  SYNCS.ARRIVE.TRANS64.A1T0 RZ, [R2+URZ+0x160], RZ ;  /* 0x000160ff02ff79a7 */ /* 0x0005e800081000ff */
[----:B------:R-:W-:-:S04]  /*1710*/  ISETP.NE.AND P0, PT, R12, 0x2, PT ;  /* 0x000000020c00780c */ /* 0x000fc80003f05270 */
[----:B------:R-:W-:Y:S02]  /*1720*/  SEL R12, R12, RZ, P0 ;  /* 0x000000ff0c0c7207 */ /* 0x000fe40000000000 */
[----:B--2---:R-:W-:-:S04]  /*1730*/  SEL R2, RZ, 0x1, P0 ;  /* 0x00000001ff027807 */ /* 0x004fc80000000000 */
[----:B------:R-:W-:-:S07]  /*1740*/  LOP3.LUT R11, R11, R2, RZ, 0x3c, !PT ;  /* 0x000000020b0b7212 */ /* 0x000fce00078e3cff */
.L_x_19:
[----:B------:R-:W-:Y:S01]  /*1750*/  UMOV UR4, 0x400 ;  /* 0x0000040000047882 */ /* 0x000fe20000000000 */
[----:B------:R-:W-:Y:S01]  /*1760*/  SHF.L.U32 R2, R17, 0x1f, RZ ;  /* 0x0000001f11027819 */ /* 0x000fe200000006ff */
[----:B-1----:R-:W-:Y:S01]  /*1770*/  ULEA UR4, UR37, UR4, 0x18 ;  /* 0x0000000425047291 */ /* 0x002fe2000f8ec0ff */
[----:B------:R-:W-:Y:S01]  /*1780*/  R2UR UR35, R15 ;  /* 0x000000000f2372ca */ /* 0x000fe200000e0000 */
[----:B------:R-:W-:Y:S01]  /*1790*/  UISETP.GE.U32.AND UP0, UPT, UR15, 0x7f, UPT ;  /* 0x0000007f0f00788c */ /* 0x000fe2000bf06070 */
[----:B------:R-:W-:Y:S01]  /*17a0*/  R2UR UR11, R14 ;  /* 0x000000000e0b72ca */ /* 0x000fe200000e0000 */
[----:B------:R-:W-:Y:S01]  /*17b0*/  ULEA UR5, UR13, UR4, 0x3 ;  /* 0x000000040d057291 */ /* 0x000fe2000f8e18ff */
[----:B------:R-:W-:-:S08]  /*17c0*/  UMOV UR23, URZ ;  /* 0x000000ff00177c82 */ /* 0x000fd00008000000 */
[----:B------:R1:W2:Y:S01]  /*17d0*/  SYNCS.PHASECHK.TRANS64.TRYWAIT P0, [UR5+0x60], R2 ;  /* 0x00006002ff0075a7 */ /* 0x0002a20008001105 */
[----:B------:R-:W-:Y:S02]  /*17e0*/  USHF.L.U32 UR35, UR35, 0x6, URZ ;  /* 0x0000000623237899 */ /* 0x000fe400080006ff */
[----:B------:R-:W-:Y:S01]  /*17f0*/  UIMAD UR11, UR11, 0xc0, URZ ;  /* 0x000000c00b0b78a4 */ /* 0x000fe2000f8e02ff */
[----:B------:R-:W-:Y:S11]  /*1800*/  BRA.U !UP0, `(.L_x_21) ;  /* 0x0000000108a87547 */ /* 0x000ff6000b800000 */
[----:B------:R-:W-:Y:S01]  /*1810*/  UMOV UR16, URZ ;  /* 0x000000ff00107c82 */ /* 0x000fe20008000000 */
[----:B------:R-:W-:-:S05]  /*1820*/  UMOV UR6, UR13 ;  /* 0x0000000d00067c82 */ /* 0x000fca0008000000 */
.L_x_26:
[----:B--2---:R-:W-:Y:S01]  /*1830*/  @!P5 MOV R3, 0x4000 ;  /* 0x000040000003d802 */ /* 0x004fe20000000f00 */
[----:B-1----:R-:W-:Y:S01]  /*1840*/  ULEA UR33, UR6, UR4, 0x3 ;  /* 0x0000000406217291 */ /* 0x002fe2000f8e18ff */
[----:B--2---:R-:W-:Y:S11]  /*1850*/  @P0 BRA `(.L_x_22) ;  /* 0x00000000000c0947 */ /* 0x004ff60003800000 */
[----:B------:R-:W-:Y:S04]  /*1860*/  SHF.L.U32 R4, R17, 0x1f, RZ ;  /* 0x0000001f11047819 */ /* 0x000fe800000006ff */
[----:B------:R-:W2:Y:S02]  /*1870*/  SYNCS.PHASECHK.TRANS64.TRYWAIT P0, [UR33+0x60], R4 ;  /* 0x00006004ff0075a7 */ /* 0x000ea40008001121 */
[----:B--2---:R-:W-:Y:S05]  /*1880*/  @!P0 BRA `(.L_x_23) ;  /* 0x0000006c00988947 */ /* 0x004fea0003800000 */
.L_x_22:
[----:B------:R2:W-:Y:S01]  /*1890*/  @!P5 SYNCS.ARRIVE.TRANS64 RZ, [UR33], R3 ;  /* 0x00000003ffffd9a7 */ /* 0x0005e20008000021 */
[----:B------:R-:W-:Y:S04]  /*18a0*/  BSSY.RECONVERGENT B0, `(.L_x_24) ;  /* 0x0000003000007945 */ /* 0x000fe80003800200 */
[----:B------:R-:W-:Y:S05]  /*18b0*/  @P4 BRA `(.L_x_25) ;  /* 0x0000000000044947 */ /* 0x000fea0003800000 */
[----:B------:R-:W-:Y:S05]  /*18c0*/  BPT.TRAP 0x1 ;  /* 0x000000040000795c */ /* 0x000fea0000300000 */
.L_x_25:
[----:B------:R-:W-:Y:S05]  /*18d0*/  BSYNC.RECONVERGENT B0 ;  /* 0x0000000000007941 */ /* 0x000fea0003800200 */
.L_x_24:
[----:B------:R-:W-:Y:S02]  /*18e0*/  UIADD3 UR13, UPT, UPT, UR6, 0x1, URZ ;  /* 0x00000001060d7890 */ /* 0x000fe4000fffe0ff */
[----:B------:R-:W-:Y:S02]  /*18f0*/  UIADD3 UR18, UP1, UPT, UR24, 0x80, URZ ;  /* 0x0000008018127890 */ /* 0x000fe4000ff3e0ff */
[----:B------:R-:W-:Y:S02]  /*1900*/  UISETP.NE.AND UP0, UPT, UR13, 0xc, UPT ;  /* 0x0000000c0d00788c */ /* 0x000fe4000bf05270 */
[----:B------:R-:W-:Y:S02]  /*1910*/  ULEA UR32, UR6, UR4, 0xc ;  /* 0x0000000406207291 */ /* 0x000fe4000f8e60ff */
[----:B------:R-:W-:Y:S02]  /*1920*/  USEL UR9, URZ, 0x1, UP0 ;  /* 0x00000001ff097887 */ /* 0x000fe40008000000 */
[----:B------:R-:W-:Y:S02]  /*1930*/  USEL UR13, UR13, URZ, UP0 ;  /* 0x000000ff0d0d7287 */ /* 0x000fe40008000000 */
[----:B------:R-:W-:Y:S02]  /*1940*/  USHF.L.U32 UR34, UR16, 0x6, URZ ;  /* 0x0000000610227899 */ /* 0x000fe400080006ff */
[----:B------:R-:W-:Y:S01]  /*1950*/  ULEA UR8, UR13, UR4, 0x3 ;  /* 0x000000040d087291 */ /* 0x000fe2000f8e18ff */
[----:B------:R-:W-:Y:S01]  /*1960*/  LOP3.LUT R17, R17, UR9, RZ, 0x3c, !PT ;  /* 0x0000000911117c12 */ /* 0x000fe2000f8e3cff */
[----:B------:R-:W-:Y:S02]  /*1970*/  UIADD3.X UR19, UPT, UPT, URZ, UR25, URZ, UP1, !UPT ;  /* 0x00000019ff137290 */ /* 0x000fe40008ffe4ff */
[----:B------:R-:W-:Y:S01]  /*1980*/  UIADD3 UR32, UPT, UPT, UR32, 0x5400, URZ ;  /* 0x0000540020207890 */ /* 0x000fe2000fffe0ff */
[----:B-1----:R-:W-:Y:S01]  /*1990*/  SHF.L.U32 R2, R17, 0x1f, RZ ;  /* 0x0000001f11027819 */ /* 0x002fe200000006ff */
[----:B------:R-:W-:Y:S02]  /*19a0*/  UIMAD UR5, UR6, 0x3000, UR4 ;  /* 0x00003000060578a4 */ /* 0x000fe4000f8e0204 */
[----:B------:R-:W-:Y:S01]  /*19b0*/  UIADD3 UR26, UP0, UPT, UR24, 0x180, URZ ;  /* 0x00000180181a7890 */ /* 0x000fe2000ff1e0ff */
[----:B------:R1:W1:Y:S01]  /*19c0*/  SYNCS.PHASECHK.TRANS64.TRYWAIT P0, [UR8+0x60], R2 ;  /* 0x00006002ff0075a7 */ /* 0x0002620008001108 */
[----:B------:R-:W-:Y:S01]  /*19d0*/  UMOV UR28, 0x0 ;  /* 0x00000000001c7882 */ /* 0x000fe20000000000 */
[----:B------:R-:W-:Y:S01]  /*19e0*/  UMOV UR29, 0x10000000 ;  /* 0x10000000001d7882 */ /* 0x000fe20000000000 */
[----:B------:R-:W-:Y:S01]  /*19f0*/  UIADD3 UR8, UPT, UPT, UR5, 0x11400, URZ ;  /* 0x0001140005087890 */ /* 0x000fe2000fffe0ff */
[----:B------:R1:W-:Y:S01]  /*1a00*/  UTMALDG.3D [UR32], [UR18], desc[UR28] ;  /* 0x00001c20120075b4 */ /* 0x0003e20008011000 */
[----:B------:R-:W-:Y:S02]  /*1a10*/  UIADD3.X UR27, UPT, UPT, URZ, UR25, URZ, UP0, !UPT ;  /* 0x00000019ff1b7290 */ /* 0x000fe400087fe4ff */
[----:B------:R-:W-:Y:S01]  /*1a20*/  UIADD3 UR16, UPT, UPT, UR16, 0x1, URZ ;  /* 0x0000000110107890 */ /* 0x000fe2000fffe0ff */
[----:B------:R-:W-:Y:S01]  /*1a30*/  UMOV UR12, UR36 ;  /* 0x00000024000c7c82 */ /* 0x000fe20008000000 */
[----:B------:R-:W-:Y:S01]  /*1a40*/  UMOV UR9, UR33 ;  /* 0x0000002100097c82 */ /* 0x000fe20008000000 */
[----:B------:R-:W-:Y:S01]  /*1a50*/  UMOV UR10, UR34 ;  /* 0x00000022000a7c82 */ /* 0x000fe20008000000 */
[----:B------:R-:W-:Y:S03]  /*1a60*/  UISETP.NE.AND UP0, UPT, UR16, UR7, UPT ;  /* 0x000000071000728c */ /* 0x000fe6000bf05270 */
[----:B------:R1:W-:Y:S01]  /*1a70*/  UTMALDG.3D [UR8], [UR26], desc[UR28] ;  /* 0x00001c081a0075b4 */ /* 0x0003e20008011000 */
[----:B------:R-:W-:Y:S01]  /*1a80*/  UMOV UR23, UR7 ;  /* 0x0000000700177c82 */ /* 0x000fe20008000000 */
[----:B------:R-:W-:Y:S04]  /*1a90*/  UMOV UR6, UR13 ;  /* 0x0000000d00067c82 */ /* 0x000fe80008000000 */
[----:B------:R-:W-:Y:S05]  /*1aa0*/  BRA.U UP0, `(.L_x_26) ;  /* 0xfffffffd00607547 */ /* 0x000fea000b83ffff */
.L_x_21:
[----:B------:R-:W-:Y:S01]  /*1ab0*/  ULEA UR5, UR13, UR4, 0x3 ;  /* 0x000000040d057291 */ /* 0x000fe2000f8e18ff */
[----:B-1----:R-:W-:Y:S01]  /*1ac0*/  SHF.L.U32 R2, R17, 0x1f, RZ ;  /* 0x0000001f11027819 */ /* 0x002fe200000006ff */
[----:B------:R-:W-:Y:S01]  /*1ad0*/  @!P1 SYNCS.ARRIVE.TRANS64.A1T0 RZ, [UR4+0xf8], RZ ;  /* 0x0000f8ffffff99a7 */ /* 0x000fe20008100004 */
[----:B------:R-:W-:-:S06]  /*1ae0*/  UISETP.GT.AND UP0, UPT, UR22, UR21, UPT ;  /* 0x000000151600728c */ /* 0x000fcc000bf04270 */
[----:B--2---:R1:W2:Y:S03]  /*1af0*/  SYNCS.PHASECHK.TRANS64.TRYWAIT P0, [UR5+0x60], R2 ;  /* 0x00006002ff0075a7 */ /* 0x0042a60008001105 */
[----:B------:R-:W-:Y:S05]  /*1b00*/  BRA.U !UP0, `(.L_x_27) ;  /* 0x0000000108ac7547 */ /* 0x000fea000b800000 */
[----:B------:R-:W-:Y:S01]  /*1b10*/  UIADD3 UR26, UPT, UPT, UR14, UR23, URZ ;  /* 0x000000170e1a7290 */ /* 0x000fe2000fffe0ff */
[----:B------:R-:W-:-:S11]  /*1b20*/  UMOV UR6, UR13 ;  /* 0x0000000d00067c82 */ /* 0x000fd60008000000 */
.L_x_32:
[----:B--2---:R-:W-:Y:S01]  /*1b30*/  @!P5 MOV R3, 0x4000 ;  /* 0x000040000003d802 */ /* 0x004fe20000000f00 */
[----:B-1----:R-:W-:Y:S01]  /*1b40*/  ULEA UR17, UR6, UR4, 0x3 ;  /* 0x0000000406117291 */ /* 0x002fe2000f8e18ff */
[----:B--2---:R-:W-:Y:S11]  /*1b50*/  @P0 BRA `(.L_x_28) ;  /* 0x00000000000c0947 */ /* 0x004ff60003800000 */
[----:B------:R-:W-:Y:S04]  /*1b60*/  SHF.L.U32 R4, R17, 0x1f, RZ ;  /* 0x0000001f11047819 */ /* 0x000fe800000006ff */
[----:B------:R-:W2:Y:S02]  /*1b70*/  SYNCS.PHASECHK.TRANS64.TRYWAIT P0, [UR17+0x60], R4 ;  /* 0x00006004ff0075a7 */ /* 0x000ea40008001111 */
[----:B--2---:R-:W-:Y:S05]  /*1b80*/  @!P0 BRA `(.L_x_29) ;  /* 0x0000006800f08947 */ /* 0x004fea0003800000 */
.L_x_28:
[----:B------:R2:W-:Y:S01]  /*1b90*/  @!P5 SYNCS.ARRIVE.TRANS64 RZ, [UR17], R3 ;  /* 0x00000003ffffd9a7 */ /* 0x0005e20008000011 */
[----:B------:R-:W-:Y:S04]  /*1ba0*/  BSSY.RECONVERGENT B0, `(.L_x_30) ;  /* 0x0000003000007945 */ /* 0x000fe80003800200 */
[----:B------:R-:W-:Y:S05]  /*1bb0*/  @P4 BRA `(.L_x_31) ;  /* 0x0000000000044947 */ /* 0x000fea0003800000 */
[----:B------:R-:W-:Y:S05]  /*1bc0*/  BPT.TRAP 0x1 ;  /* 0x000000040000795c */ /* 0x000fea0000300000 */
.L_x_31:
[----:B------:R-:W-:Y:S05]  /*1bd0*/  BSYNC.RECONVERGENT B0 ;  /* 0x0000000000007941 */ /* 0x000fea0003800200 */
.L_x_30:
[----:B------:R-:W-:Y:S02]  /*1be0*/  UIADD3 UR13, UPT, UPT, UR6, 0x1, URZ ;  /* 0x00000001060d7890 */ /* 0x000fe4000fffe0ff */
[----:B------:R-:W-:Y:S02]  /*1bf0*/  ULEA UR16, UR6, UR4, 0xc ;  /* 0x0000000406107291 */ /* 0x000fe4000f8e60ff */
[----:B------:R-:W-:Y:S02]  /*1c00*/  UISETP.NE.AND UP0, UPT, UR13, 0xc, UPT ;  /* 0x0000000c0d00788c */ /* 0x000fe4000bf05270 */
[----:B------:R-:W-:Y:S02]  /*1c10*/  UIADD3 UR32, UP1, UPT, UR24, 0x80, URZ ;  /* 0x0000008018207890 */ /* 0x000fe4000ff3e0ff */
[----:B------:R-:W-:Y:S02]  /*1c20*/  USEL UR9, URZ, 0x1, UP0 ;  /* 0x00000001ff097887 */ /* 0x000fe40008000000 */
[----:B------:R-:W-:Y:S02]  /*1c30*/  USEL UR13, UR13, URZ, UP0 ;  /* 0x000000ff0d0d7287 */ /* 0x000fe40008000000 */
[----:B------:R-:W-:Y:S02]  /*1c40*/  USHF.L.U32 UR18, UR23, 0x6, URZ ;  /* 0x0000000617127899 */ /* 0x000fe400080006ff */
[----:B------:R-:W-:Y:S01]  /*1c50*/  ULEA UR8, UR13, UR4, 0x3 ;  /* 0x000000040d087291 */ /* 0x000fe2000f8e18ff */
[----:B------:R-:W-:Y:S01]  /*1c60*/  LOP3.LUT R17, R17, UR9, RZ, 0x3c, !PT ;  /* 0x0000000911117c12 */ /* 0x000fe2000f8e3cff */
[----:B------:R-:W-:Y:S02]  /*1c70*/  UIADD3 UR16, UPT, UPT, UR16, 0x5400, URZ ;  /* 0x0000540010107890 */ /* 0x000fe4000fffe0ff */
[----:B------:R-:W-:Y:S01]  /*1c80*/  UIADD3.X UR33, UPT, UPT, URZ, UR25, URZ, UP1, !UPT ;  /* 0x00000019ff217290 */ /* 0x000fe20008ffe4ff */
[----:B-1----:R-:W-:Y:S01]  /*1c90*/  SHF.L.U32 R2, R17, 0x1f, RZ ;  /* 0x0000001f11027819 */ /* 0x002fe200000006ff */
[----:B------:R-:W-:Y:S02]  /*1ca0*/  UIMAD UR5, UR6, 0x3000, UR4 ;  /* 0x00003000060578a4 */ /* 0x000fe4000f8e0204 */
[----:B------:R-:W-:Y:S01]  /*1cb0*/  UIADD3 UR30, UP0, UPT, UR24, 0x180, URZ ;  /* 0x00000180181e7890 */ /* 0x000fe2000ff1e0ff */
[----:B------:R1:W1:Y:S01]  /*1cc0*/  SYNCS.PHASECHK.TRANS64.TRYWAIT P0, [UR8+0x60], R2 ;  /* 0x00006002ff0075a7 */ /* 0x0002620008001108 */
[----:B------:R-:W-:Y:S01]  /*1cd0*/  UIADD3 UR8, UPT, UPT, UR5, 0x11400, URZ ;  /* 0x0001140005087890 */ /* 0x000fe2000fffe0ff */
[----:B------:R-:W-:Y:S01]  /*1ce0*/  UMOV UR28, 0x0 ;  /* 0x00000000001c7882 */ /* 0x000fe20000000000 */
[----:B------:R-:W-:Y:S01]  /*1cf0*/  UMOV UR29, 0x10000000 ;  /* 0x10000000001d7882 */ /* 0x000fe20000000000 */
[----:B------:R-:W-:Y:S01]  /*1d00*/  UMOV UR19, UR35 ;  /* 0x0000002300137c82 */ /* 0x000fe20008000000 */
[----:B------:R-:W-:Y:S01]  /*1d10*/  UMOV UR20, UR36 ;  /* 0x0000002400147c82 */ /* 0x000fe20008000000 */
[----:B------:R-:W-:Y:S01]  /*1d20*/  UIADD3.X UR31, UPT, UPT, URZ, UR25, URZ, UP0, !UPT ;  /* 0x00000019ff1f7290 */ /* 0x000fe200087fe4ff */
[----:B------:R1:W-:Y:S01]  /*1d30*/  UTMALDG.3D [UR16], [UR32], desc[UR28] ;  /* 0x00001c10200075b4 */ /* 0x0003e20008011000 */
[----:B------:R-:W-:Y:S01]  /*1d40*/  UIADD3 UR23, UPT, UPT, UR23, 0x1, URZ ;  /* 0x0000000117177890 */ /* 0x000fe2000fffe0ff */
[----:B------:R-:W-:Y:S01]  /*1d50*/  UMOV UR12, UR36 ;  /* 0x00000024000c7c82 */ /* 0x000fe20008000000 */
[----:B------:R-:W-:Y:S01]  /*1d60*/  UMOV UR9, UR17 ;  /* 0x0000001100097c82 */ /* 0x000fe20008000000 */
[----:B------:R-:W-:Y:S01]  /*1d70*/  UMOV UR10, UR18 ;  /* 0x00000012000a7c82 */ /* 0x000fe20008000000 */
[----:B------:R-:W-:Y:S03]  /*1d80*/  UISETP.NE.AND UP0, UPT, UR23, UR26, UPT ;  /* 0x0000001a1700728c */ /* 0x000fe6000bf05270 */
[----:B------:R1:W-:Y:S01]  /*1d90*/  UTMALDG.3D [UR8], [UR30], desc[UR28] ;  /* 0x00001c081e0075b4 */ /* 0x0003e20008011000 */
[----:B------:R-:W-:Y:S05]  /*1da0*/  UMOV UR6, UR13 ;  /* 0x0000000d00067c82 */ /* 0x000fea0008000000 */
[----:B------:R-:W-:Y:S05]  /*1db0*/  BRA.U UP0, `(.L_x_32) ;  /* 0xfffffffd005c7547 */ /* 0x000fea000b83ffff */
.L_x_27:
[C---:B-1----:R-:W-:Y:S01]  /*1dc0*/  LEA R2, R16.reuse, UR4, 0x3 ;  /* 0x0000000410027c11 */ /* 0x042fe2000f8e18ff */
[----:B------:R-:W-:Y:S01]  /*1dd0*/  NOP ;  /* 0x0000000000007918 */ /* 0x000fe20000000000 */
[----:B--2---:R-:W-:Y:S02]  /*1de0*/  SHF.L.U32 R3, R13, 0x1f, RZ ;  /* 0x0000001f0d037819 */ /* 0x004fe400000006ff */
[----:B------:R-:W-:Y:S02]  /*1df0*/  LEA R4, R16, UR4, 0x4 ;  /* 0x0000000410047c11 */ /* 0x000fe4000f8e20ff */
[----:B------:R-:W1:Y:S02]  /*1e00*/  SYNCS.PHASECHK.TRANS64.TRYWAIT P0, [R2+URZ+0x100], R3 ;  /* 0x00010003020075a7 */ /* 0x000e6400080011ff */
[----:B-1----:R-:W-:Y:S05]  /*1e10*/  @!P0 BRA `(.L_x_33) ;  /* 0x0000006800648947 */ /* 0x002fea0003800000 */
.L_x_132:
[----:B------:R-:W2:Y:S01]  /*1e20*/  LDS.128 R4, [R4+0x190] ;  /* 0x0001900004047984 */ /* 0x000ea20000000c00 */
[----:B---3--:R-:W-:Y:S01]  /*1e30*/  ISETP.GE.AND P0, PT, R37, 0x1, PT ;  /* 0x000000012500780c */ /* 0x008fe20003f06270 */
[----:B-1----:R-:W-:Y:S01]  /*1e40*/  VIADD R2, R2, 0x110 ;  /* 0x0000011002027836 */ /* 0x002fe20000000000 */
[----:B------:R-:W-:Y:S01]  /*1e50*/  @!PT LDS RZ, [RZ] ;  /* 0x00000000fffff984 */ /* 0x000fe20000000800 */
[----:B------:R-:W-:Y:S01]  /*1e60*/  @!PT LDS RZ, [RZ] ;  /* 0x00000000fffff984 */ /* 0x000fe20000000800 */
[----:B------:R-:W-:Y:S01]  /*1e70*/  @!PT LDS RZ, [RZ] ;  /* 0x00000000fffff984 */ /* 0x000fe20000000800 */
[----:B------:R-:W-:Y:S01]  /*1e80*/  @!PT LDS RZ, [RZ] ;  /* 0x00000000fffff984 */ /* 0x000fe20000000800 */
[----:B------:R1:W-:Y:S06]  /*1e90*/  MEMBAR.ALL.CTA ;  /* 0x0000000000007992 */ /* 0x0003ec0000008000 */
[----:B-1----:R-:W1:Y:S01]  /*1ea0*/  FENCE.VIEW.ASYNC.S ;  /* 0x00000000000073c6 */ /* 0x002e620000000000 */
[----:B------:R-:W-:-:S04]  /*1eb0*/  PRMT R2, RZ, 0x654, R2 ;  /* 0x00000654ff027816 */ /* 0x000fc80000000002 */
[----:B-1----:R1:W-:Y:S01]  /*1ec0*/  SYNCS.ARRIVE.TRANS64.RED.A1T0 RZ, [R2+URZ], RZ ;  /* 0x000000ff02ff79a7 */ /* 0x0023e200081004ff */
[----:B--2---:R-:W-:-:S13]  /*1ed0*/  LOP3.LUT P2, RZ, R6, 0x1, RZ, 0xc0, !PT ;  /* 0x0000000106ff7812 */ /* 0x004fda000784c0ff */
[----:B------:R-:W-:Y:S01]  /*1ee0*/  @P2 SHF.R.U32.HI R3, RZ, 0x10, R5 ;  /* 0x00000010ff032819 */ /* 0x000fe20000011605 */
[----:B------:R-:W-:Y:S01]  /*1ef0*/  VOTEU.ANY UP0, P2 ;  /* 0x0000000000ff7886 */ /* 0x000fe20001000100 */
[----:B------:R-:W-:Y:S02]  /*1f00*/  @P2 MOV R10, R4 ;  /* 0x00000004000a2202 */ /* 0x000fe40000000f00 */
[----:B------:R-:W-:Y:S02]  /*1f10*/  @P2 R2UR.BROADCAST UR5, R3 ;  /* 0x00000000030522ca */ /* 0x000fe400008e0000 */
[----:B------:R-:W-:-:S11]  /*1f20*/  @P2 LOP3.LUT R9, R5, 0xffff, RZ, 0xc0, !PT ;  /* 0x0000ffff05092812 */ /* 0x000fd600078ec0ff */
[----:B------:R-:W-:Y:S01]  /*1f30*/  @UP0 UMOV UR36, UR5 ;  /* 0x0000000500240c82 */ /* 0x000fe20008000000 */
[----:B-1----:R-:W-:Y:S05]  /*1f40*/  @!P0 BRA `(.L_x_34) ;  /* 0x0000000000b88947 */ /* 0x002fea0003800000 */
[----:B------:R-:W4:Y:S01]  /*1f50*/  LDC.64 R4, c[0x0][0xb18] ;  /* 0x0002c600ff047b82 */ /* 0x000f220000000a00 */
[----:B------:R-:W-:-:S07]  /*1f60*/  ISETP.NE.AND P3, PT, R37, 0x1, PT ;  /* 0x000000012500780c */ /* 0x000fce0003f65270 */
[----:B------:R-:W1:Y:S08]  /*1f70*/  LDC.64 R6, c[0x0][0xb10] ;  /* 0x0002c400ff067b82 */ /* 0x000e700000000a00 */
[----:B------:R-:W2:Y:S08]  /*1f80*/  LDC R14, c[0x0][0xb20] ;  /* 0x0002c800ff0e7b82 */ /* 0x000eb00000000800 */
[----:B------:R-:W3:Y:S01]  /*1f90*/  LDC R15, c[0x0][0xb0c] ;  /* 0x0002c300ff0f7b82 */ /* 0x000ee20000000800 */
[----:B----4-:R-:W-:Y:S01]  /*1fa0*/  IMAD.HI.U32 R19, R0, R5, RZ ;  /* 0x0000000500137227 */ /* 0x010fe200078e00ff */
[----:B------:R-:W-:-:S03]  /*1fb0*/  ISETP.NE.AND P0, PT, R4, 0x1, PT ;  /* 0x000000010400780c */ /* 0x000fc60003f05270 */
[----:B------:R-:W-:-:S03]  /*1fc0*/  IMAD.HI.U32 R5, R9, R5, RZ ;  /* 0x0000000509057227 */ /* 0x000fc600078e00ff */
[----:B------:R-:W4:Y:S01]  /*1fd0*/  LDC.64 R2, c[0x0][0xb28] ;  /* 0x0002ca00ff027b82 */ /* 0x000f220000000a00 */
[----:B-1----:R-:W-:-:S04]  /*1fe0*/  IMAD.HI.U32 R20, R8, R6, RZ ;  /* 0x0000000608147227 */ /* 0x002fc800078e00ff */
[----:B------:R-:W-:Y:S01]  /*1ff0*/  IMAD.HI.U32 R21, R10, R6, RZ ;  /* 0x000000060a157227 */ /* 0x000fe200078e00ff */
[----:B------:R-:W-:Y:S02]  /*2000*/  SHF.R.U32.HI R20, RZ, R7, R20 ;  /* 0x00000007ff147219 */ /* 0x000fe40000011614 */
[-C--:B--2---:R-:W-:Y:S02]  /*2010*/  SHF.R.U32.HI R19, RZ, R14.reuse, R19 ;  /* 0x0000000eff137219 */ /* 0x084fe40000011613 */
[----:B------:R-:W-:Y:S02]  /*2020*/  SHF.R.U32.HI R5, RZ, R14, R5 ;  /* 0x0000000eff057219 */ /* 0x000fe40000011605 */
[----:B------:R-:W-:Y:S02]  /*2030*/  SEL R19, R0, R19, !P0 ;  /* 0x0000001300137207 */ /* 0x000fe40004000000 */
[----:B------:R-:W-:Y:S02]  /*2040*/  SHF.R.U32.HI R21, RZ, R7, R21 ;  /* 0x00000007ff157219 */ /* 0x000fe40000011615 */
[----:B---3--:R-:W-:-:S02]  /*2050*/  ISETP.NE.AND P1, PT, R15, 0x1, PT ;  /* 0x000000010f00780c */ /* 0x008fc40003f25270 */
[----:B------:R-:W-:Y:S02]  /*2060*/  SEL R5, R9, R5, !P0 ;  /* 0x0000000509057207 */ /* 0x000fe40004000000 */
[----:B------:R-:W-:Y:S02]  /*2070*/  SEL R20, R8, R20, !P1 ;  /* 0x0000001408147207 */ /* 0x000fe40004800000 */
[----:B------:R-:W-:Y:S01]  /*2080*/  SEL R21, R10, R21, !P1 ;  /* 0x000000150a157207 */ /* 0x000fe20004800000 */
[----:B----4-:R-:W-:-:S04]  /*2090*/  IMAD.HI.U32 R18, R19, R2, RZ ;  /* 0x0000000213127227 */ /* 0x010fc800078e00ff */
        /* <DEDUP_REMOVED lines=10> */
[----:B------:R-:W-:-:S04]  /*2140*/  @!P0 IMAD.HI.U32 R7, R21, R2, RZ ;  /* 0x0000000215078227 */ /* 0x000fc800078e00ff */
[----:B------:R-:W-:Y:S01]  /*2150*/  IMAD.MOV R2, RZ, RZ, -R6 ;  /* 0x000000ffff027224 */ /* 0x000fe200078e0a06 */
[----:B------:R-:W-:Y:S02]  /*2160*/  @!P0 SHF.R.U32.HI R3, RZ, R3, R7 ;  /* 0x00000003ff038219 */ /* 0x000fe40000011607 */
[----:B------:R-:W-:Y:S01]  /*2170*/  IADD3 R7, PT, PT, -R5, RZ, RZ ;  /* 0x000000ff05077210 */ /* 0x000fe20007ffe1ff */
[----:B------:R-:W-:Y:S01]  /*2180*/  IMAD R2, R37, R2, R5 ;  /* 0x0000000225027224 */ /* 0x000fe200078e0205 */
        /* <DEDUP_REMOVED lines=10> */
.L_x_34:
[----:B------:R-:W1:Y:S02]  /*2230*/  LDCU UR5, c[0x0][0xb30] ;  /* 0x00016600ff0577ac */ /* 0x000e640008000800 */
[----:B-1----:R-:W-:-:S09]  /*2240*/  UISETP.NE.AND UP0, UPT, UR5, 0x1, UPT ;  /* 0x000000010500788c */ /* 0x002fd2000bf05270 */
[----:B------:R-:W-:Y:S05]  /*2250*/  BRA.U UP0, `(.L_x_35) ;  /* 0x0000000100407547 */ /* 0x000fea000b800000 */
[----:B------:R-:W1:Y:S08]  /*2260*/  LDC.64 R4, c[0x0][0xb10] ;  /* 0x0002c400ff047b82 */ /* 0x000e700000000a00 */
[----:B------:R-:W2:Y:S08]  /*2270*/  LDC.64 R2, c[0x0][0xb18] ;  /* 0x0002c600ff027b82 */ /* 0x000eb00000000a00 */
[----:B------:R-:W3:Y:S08]  /*2280*/  LDC R6, c[0x0][0xb20] ;  /* 0x0002c800ff067b82 */ /* 0x000ef00000000800 */
[----:B------:R-:W4:Y:S01]  /*2290*/  LDC R7, c[0x0][0xb0c] ;  /* 0x0002c300ff077b82 */ /* 0x000f220000000800 */
[----:B-1----:R-:W-:-:S05]  /*22a0*/  IMAD.HI.U32 R4, R10, R4, RZ ;  /* 0x000000040a047227 */ /* 0x002fca00078e00ff */
[----:B------:R-:W-:Y:S01]  /*22b0*/  SHF.R.U32.HI R4, RZ, R5, R4 ;  /* 0x00000005ff047219 */ /* 0x000fe20000011604 */
[----:B--2---:R-:W-:Y:S01]  /*22c0*/  IMAD.HI.U32 R3, R9, R3, RZ ;  /* 0x0000000309037227 */ /* 0x004fe200078e00ff */
[----:B------:R-:W-:-:S04]  /*22d0*/  ISETP.NE.AND P0, PT, R2, 0x1, PT ;  /* 0x000000010200780c */ /* 0x000fc80003f05270 */
[----:B---3--:R-:W-:-:S04]  /*22e0*/  SHF.R.U32.HI R3, RZ, R6, R3 ;  /* 0x00000006ff037219 */ /* 0x008fc80000011603 */
[----:B------:R-:W-:Y:S02]  /*22f0*/  SEL R3, R9, R3, !P0 ;  /* 0x0000000309037207 */ /* 0x000fe40004000000 */
[----:B----4-:R-:W-:-:S04]  /*2300*/  ISETP.NE.AND P1, PT, R7, 0x1, PT ;  /* 0x000000010700780c */ /* 0x010fc80003f25270 */
[----:B------:R-:W-:-:S05]  /*2310*/  SEL R4, R10, R4, !P1 ;  /* 0x000000040a047207 */ /* 0x000fca0004800000 */
[----:B------:R-:W-:Y:S02]  /*2320*/  IMAD.IADD R5, R3, 0x1, -R4 ;  /* 0x0000000103057824 */ /* 0x000fe400078e0a04 */
[----:B------:R-:W-:Y:S02]  /*2330*/  IMAD.IADD R3, R4, 0x1, -R3 ;  /* 0x0000000104037824 */ /* 0x000fe400078e0a03 */
[----:B------:R-:W-:Y:S02]  /*2340*/  IMAD R10, R5, R7, R10 ;  /* 0x00000007050a7224 */ /* 0x000fe400078e020a */
[----:B------:R-:W-:-:S07]  /*2350*/  IMAD R9, R3, R2, R9 ;  /* 0x0000000203097224 */ /* 0x000fce00078e0209 */
.L_x_35:
[----:B------:R-:W-:Y:S01]  /*2360*/  VIADD R16, R16, 0x1 ;  /* 0x0000000110107836 */ /* 0x000fe20000000000 */
[----:B------:R-:W-:Y:S01]  /*2370*/  PLOP3.LUT P1, PT, PT, PT, PT, 0x80, 0x8 ;  /* 0x000000000008781c */ /* 0x000fe20003f2f070 */
[----:B------:R-:W-:Y:S02]  /*2380*/  IMAD.IADD R15, R10, 0x1, R97 ;  /* 0x000000010a0f7824 */ /* 0x000fe400078e0261 */
[----:B------:R-:W-:Y:S01]  /*2390*/  IMAD.IADD R14, R9, 0x1, R96 ;  /* 0x00000001090e7824 */ /* 0x000fe200078e0260 */
[----:B------:R-:W-:-:S04]  /*23a0*/  ISETP.NE.AND P0, PT, R16, 0x2, PT ;  /* 0x000000021000780c */ /* 0x000fc80003f05270 */
[----:B------:R-:W-:Y:S02]  /*23b0*/  SEL R2, RZ, 0x1, P0 ;  /* 0x00000001ff027807 */ /* 0x000fe40000000000 */
[----:B------:R-:W-:Y:S02]  /*23c0*/  SEL R16, R16, RZ, P0 ;  /* 0x000000ff10107207 */ /* 0x000fe40000000000 */
[----:B------:R-:W-:Y:S01]  /*23d0*/  LOP3.LUT R13, R13, R2, RZ, 0x3c, !PT ;  /* 0x000000020d0d7212 */ /* 0x000fe200078e3cff */
[----:B------:R-:W-:Y:S06]  /*23e0*/  @P2 BRA `(.L_x_36) ;  /* 0xfffffff000982947 */ /* 0x000fec000383ffff */
[----:B------:R-:W-:Y:S01]  /*23f0*/  UIADD3 UR4, UPT, UPT, UR4, 0x60, URZ ;  /* 0x0000006004047890 */ /* 0x000fe2000fffe0ff */
[----:B------:R-:W-:-:S03]  /*2400*/  SHF.L.U32 R2, R17, 0x1f, RZ ;  /* 0x0000001f11027819 */ /* 0x000fc600000006ff */
[----:B------:R-:W-:-:S09]  /*2410*/  ULEA UR5, UR13, UR4, 0x3 ;  /* 0x000000040d057291 */ /* 0x000fd2000f8e18ff */
[----:B------:R-:W1:Y:S02]  /*2420*/  SYNCS.PHASECHK.TRANS64.TRYWAIT P0, [UR5], R2 ;  /* 0x00000002ff0075a7 */ /* 0x000e640008001105 */
[----:B-1----:R-:W-:Y:S05]  /*2430*/  @!P0 BRA `(.L_x_37) ;  /* 0x0000006000f08947 */ /* 0x002fea0003800000 */
.L_x_134:
[----:B------:R-:W-:-:S04]  /*2440*/  UIADD3 UR6, UPT, UPT, UR13, 0x1, URZ ;  /* 0x000000010d067890 */ /* 0x000fc8000fffe0ff */
[----:B------:R-:W-:-:S04]  /*2450*/  UISETP.NE.AND UP0, UPT, UR6, 0xc, UPT ;  /* 0x0000000c0600788c */ /* 0x000fc8000bf05270 */
[----:B------:R-:W-:Y:S02]  /*2460*/  USEL UR7, URZ, 0x1, UP0 ;  /* 0x00000001ff077887 */ /* 0x000fe40008000000 */
[----:B------:R-:W-:-:S04]  /*2470*/  USEL UR6, UR6, URZ, UP0 ;  /* 0x000000ff06067287 */ /* 0x000fc80008000000 */
[----:B------:R-:W-:Y:S01]  /*2480*/  ULEA UR5, UR6, UR4, 0x3 ;  /* 0x0000000406057291 */ /* 0x000fe2000f8e18ff */
[----:B-1----:R-:W-:-:S04]  /*2490*/  LOP3.LUT R2, R17, UR7, RZ, 0x3c, !PT ;  /* 0x0000000711027c12 */ /* 0x002fc8000f8e3cff */
[----:B------:R-:W-:-:S04]  /*24a0*/  SHF.L.U32 R3, R2, 0x1f, RZ ;  /* 0x0000001f02037819 */ /* 0x000fc800000006ff */
[----:B------:R-:W1:Y:S02]  /*24b0*/  SYNCS.PHASECHK.TRANS64.TRYWAIT P0, [UR5], R3 ;  /* 0x00000003ff0075a7 */ /* 0x000e640008001105 */
[----:B-1----:R-:W-:Y:S05]  /*24c0*/  @!P0 BRA `(.L_x_38) ;  /* 0x0000006000e48947 */ /* 0x002fea0003800000 */
.L_x_136:
[----:B------:R-:W-:-:S04]  /*24d0*/  UIADD3 UR6, UPT, UPT, UR6, 0x1, URZ ;  /* 0x0000000106067890 */ /* 0x000fc8000fffe0ff */
[----:B------:R-:W-:-:S04]  /*24e0*/  UISETP.NE.AND UP0, UPT, UR6, 0xc, UPT ;  /* 0x0000000c0600788c */ /* 0x000fc8000bf05270 */
[----:B------:R-:W-:Y:S02]  /*24f0*/  USEL UR7, URZ, 0x1, UP0 ;  /* 0x00000001ff077887 */ /* 0x000fe40008000000 */
[----:B------:R-:W-:-:S04]  /*2500*/  USEL UR6, UR6, URZ, UP0 ;  /* 0x000000ff06067287 */ /* 0x000fc80008000000 */
[----:B------:R-:W-:Y:S01]  /*2510*/  ULEA UR5, UR6, UR4, 0x3 ;  /* 0x0000000406057291 */ /* 0x000fe2000f8e18ff */
[----:B------:R-:W-:-:S04]  /*2520*/  LOP3.LUT R2, R2, UR7, RZ, 0x3c, !PT ;  /* 0x0000000702027c12 */ /* 0x000fc8000f8e3cff */
[----:B-1----:R-:W-:-:S04]  /*2530*/  SHF.L.U32 R3, R2, 0x1f, RZ ;  /* 0x0000001f02037819 */ /* 0x002fc800000006ff */
[----:B------:R-:W1:Y:S02]  /*2540*/  SYNCS.PHASECHK.TRANS64.TRYWAIT P0, [UR5], R3 ;  /* 0x00000003ff0075a7 */ /* 0x000e640008001105 */
[----:B-1----:R-:W-:Y:S05]  /*2550*/  @!P0 BRA `(.L_x_39) ;  /* 0x0000006000d88947 */ /* 0x002fea0003800000 */
.L_x_138:
        /* <DEDUP_REMOVED lines=9> */
.L_x_140:
        /* <DEDUP_REMOVED lines=9> */
.L_x_142:
        /* <DEDUP_REMOVED lines=9> */
.L_x_144:
        /* <DEDUP_REMOVED lines=9> */
.L_x_146:
        /* <DEDUP_REMOVED lines=9> */
.L_x_148:
        /* <DEDUP_REMOVED lines=9> */
.L_x_150:
        /* <DEDUP_REMOVED lines=9> */
.L_x_152:
        /* <DEDUP_REMOVED lines=9> */
.L_x_154:
[----:B------:R-:W-:-:S04]  /*29e0*/  UIADD3 UR6, UPT, UPT, UR6, 0x1, URZ ;  /* 0x0000000106067890 */ /* 0x000fc8000fffe0ff */
[----:B------:R-:W-:-:S04]  /*29f0*/  UISETP.NE.AND UP0, UPT, UR6, 0xc, UPT ;  /* 0x0000000c0600788c */ /* 0x000fc8000bf05270 */
[----:B------:R-:W-:Y:S02]  /*2a00*/  USEL UR5, URZ, 0x1, UP0 ;  /* 0x00000001ff057887 */ /* 0x000fe40008000000 */
[----:B------:R-:W-:-:S04]  /*2a10*/  USEL UR6, UR6, URZ, UP0 ;  /* 0x000000ff06067287 */ /* 0x000fc80008000000 */
[----:B------:R-:W-:Y:S01]  /*2a20*/  ULEA UR6, UR6, UR4, 0x3 ;  /* 0x0000000406067291 */ /* 0x000fe2000f8e18ff */
[----:B------:R-:W-:-:S04]  /*2a30*/  LOP3.LUT R2, R2, UR5, RZ, 0x3c, !PT ;  /* 0x0000000502027c12 */ /* 0x000fc8000f8e3cff */
[----:B------:R-:W-:Y:S01]  /*2a40*/  SHF.L.U32 R2, R2, 0x1f, RZ ;  /* 0x0000001f02027819 */ /* 0x000fe200000006ff */
[----:B-1--4-:R-:W-:-:S07]  /*2a50*/  IMAD.U32 R0, RZ, RZ, UR6 ;  /* 0x00000006ff007e24 */ /* 0x012fce000f8e00ff */
.L_x_48:
[----:B-1----:R1:W2:Y:S02]  /*2a60*/  SYNCS.PHASECHK.TRANS64.TRYWAIT P0, [R0+URZ], R2 ;  /* 0x00000002000075a7 */ /* 0x0022a400080011ff */
[----:B--2---:R-:W-:Y:S05]  /*2a70*/  @!P0 NANOSLEEP.SYNCS 0x989680 ;  /* 0x009896800000895d */ /* 0x004fea0003900000 */
[----:B------:R-:W2:Y:S02]  /*2a80*/  @!P0 SYNCS.PHASECHK.TRANS64 P0, [R0+URZ], R2 ;  /* 0x00000002000085a7 */ /* 0x000ea400080010ff */
[----:B--2---:R-:W-:Y:S05]  /*2a90*/  @P0 EXIT ;  /* 0x000000000000094d */ /* 0x004fea0003800000 */
[----:B------:R-:W-:Y:S05]  /*2aa0*/  BRA `(.L_x_48) ;  /* 0xfffffffc00ec7947 */ /* 0x000fea000383ffff */
.L_x_18:
[----:B------:R-:W-:-:S04]  /*2ab0*/  UISETP.NE.AND UP1, UPT, UR37, URZ, UPT ;  /* 0x000000ff2500728c */ /* 0x000fc8000bf25270 */
[----:B------:R-:W-:-:S09]  /*2ac0*/  UISETP.NE.OR UP1, UPT, UR8, 0x1, UP1 ;  /* 0x000000010800788c */ /* 0x000fd20008f25670 */
[----:B------:R-:W-:Y:S05]  /*2ad0*/  BRA.U UP1, `(.L_x_49) ;  /* 0x0000000501487547 */ /* 0x000fea000b800000 */
[----:B------:R-:W-:Y:S01]  /*2ae0*/  ISETP.NE.AND P2, PT, R2, RZ, PT ;  /* 0x000000ff0200720c */ /* 0x000fe20003f45270 */
[----:B------:R-:W-:Y:S01]  /*2af0*/  IMAD.MOV.U32 R12, RZ, RZ, 0x1 ;  /* 0x00000001ff0c7424 */ /* 0x000fe200078e00ff */
[----:B------:R-:W-:Y:S02]  /*2b00*/  CS2R R10, SRZ ;  /* 0x00000000000a7805 */ /* 0x000fe4000001ff00 */
[----:B------:R-:W-:Y:S01]  /*2b10*/  CS2R R8, SRZ ;  /* 0x0000000000087805 */ /* 0x000fe2000001ff00 */
[----:B------:R-:W-:Y:S01]  /*2b20*/  UMOV UR4, 0x400 ;  /* 0x0000040000047882 */ /* 0x000fe20000000000 */
[----:B------:R-:W-:Y:S01]  /*2b30*/  UMOV UR6, URZ ;  /* 0x000000ff00067c82 */ /* 0x000fe20008000000 */
[----:B------:R-:W-:-:S12]  /*2b40*/  ULEA UR37, UR37, UR4, 0x18 ;  /* 0x0000000425257291 */ /* 0x000fd8000f8ec0ff */
.L_x_53:
[----:B------:R-:W-:Y:S02]  /*2b50*/  LEA R0, R8, UR37, 0x3 ;  /* 0x0000002508007c11 */ /* 0x000fe4000f8e18ff */
[----:B------:R-:W-:-:S03]  /*2b60*/  SHF.L.U32 R4, R9, 0x1f, RZ ;  /* 0x0000001f09047819 */ /* 0x000fc600000006ff */
[----:B------:R-:W-:Y:S01]  /*2b70*/  VIADD R5, R0, 0x170 ;  /* 0x0000017000057836 */ /* 0x000fe20000000000 */
[----:B------:R-:W1:Y:S02]  /*2b80*/  SYNCS.PHASECHK.TRANS64.TRYWAIT P0, [R0+URZ+0x160], R4 ;  /* 0x00016004000075a7 */ /* 0x000e6400080011ff */
[----:B-1----:R-:W-:Y:S05]  /*2b90*/  @!P0 BRA `(.L_x_50) ;  /* 0x0000006000208947 */ /* 0x002fea0003800000 */
.L_x_155:
[----:B------:R-:W-:Y:S01]  /*2ba0*/  ULEA UR5, UR6, UR37, 0x3 ;  /* 0x0000002506057291 */ /* 0x000fe2000f8e18ff */
[----:B-1----:R-:W-:Y:S01]  /*2bb0*/  PRMT R0, RZ, 0x654, R5 ;  /* 0x00000654ff007816 */ /* 0x002fe20000000005 */
[----:B------:R-:W-:Y:S01]  /*2bc0*/  @!P2 IMAD.MOV.U32 R4, RZ, RZ, 0x10 ;  /* 0x00000010ff04a424 */ /* 0x000fe200078e00ff */
[----:B------:R-:W-:Y:S01]  /*2bd0*/  SHF.L.U32 R5, R12, 0x1f, RZ ;  /* 0x0000001f0c057819 */ /* 0x000fe200000006ff */
[----:B------:R-:W-:Y:S01]  /*2be0*/  UIADD3 UR4, UPT, UPT, UR5, 0x100, URZ ;  /* 0x0000010005047890 */ /* 0x000fe2000fffe0ff */
[----:B------:R1:W-:Y:S05]  /*2bf0*/  SYNCS.ARRIVE.TRANS64.RED.A1T0 RZ, [R0+URZ], RZ ;  /* 0x000000ff00ff79a7 */ /* 0x0003ea00081004ff */
[----:B------:R-:W-:Y:S01]  /*2c00*/  IMAD.U32 R6, RZ, RZ, UR4 ;  /* 0x00000004ff067e24 */ /* 0x000fe2000f8e00ff */
[----:B------:R-:W2:Y:S04]  /*2c10*/  SYNCS.PHASECHK.TRANS64.TRYWAIT P0, [UR5+0x110], R5 ;  /* 0x00011005ff0075a7 */ /* 0x000ea80008001105 */
[----:B------:R-:W-:Y:S01]  /*2c20*/  PRMT R6, R2, 0x654, R6 ;  /* 0x0000065402067816 */ /* 0x000fe20000000006 */
[----:B-12---:R-:W-:Y:S06]  /*2c30*/  @!P0 BRA `(.L_x_51) ;  /* 0x00000060000c8947 */ /* 0x006fec0003800000 */
.L_x_157:
[----:B------:R-:W-:Y:S01]  /*2c40*/  ULEA UR4, UR6, UR37, 0x4 ;  /* 0x0000002506047291 */ /* 0x000fe2000f8e20ff */
[----:B------:R-:W-:Y:S01]  /*2c50*/  SEL R3, R6, R3, !P2 ;  /* 0x0000000306037207 */ /* 0x000fe20005000000 */
[----:B------:R-:W-:Y:S01]  /*2c60*/  UIADD3 UR5, UPT, UPT, UR5, 0x100, URZ ;  /* 0x0000010005057890 */ /* 0x000fe2000fffe0ff */
[----:B-1----:R-:W-:Y:S01]  /*2c70*/  LEA R0, R11, UR37, 0x3 ;  /* 0x000000250b007c11 */ /* 0x002fe2000f8e18ff */
[----:B------:R-:W-:Y:S01]  /*2c80*/  UIADD3 UR4, UPT, UPT, UR4, 0x190, URZ ;  /* 0x0000019004047890 */ /* 0x000fe2000fffe0ff */
[----:B------:R1:W-:Y:S01]  /*2c90*/  @!P2 SYNCS.ARRIVE.TRANS64.RED RZ, [R3+URZ], R4 ;  /* 0x0000000403ffa9a7 */ /* 0x0003e200080004ff */
[----:B------:R-:W-:Y:S01]  /*2ca0*/  UIADD3 UR6, UPT, UPT, UR6, 0x1, URZ ;  /* 0x0000000106067890 */ /* 0x000fe2000fffe0ff */
[----:B------:R-:W-:-:S03]  /*2cb0*/  VIADD R8, R8, 0x1 ;  /* 0x0000000108087836 */ /* 0x000fc60000000000 */
[----:B------:R-:W-:Y:S02]  /*2cc0*/  UISETP.NE.AND UP0, UPT, UR6, 0x2, UPT ;  /* 0x000000020600788c */ /* 0x000fe4000bf05270 */
[----:B------:R-:W-:Y:S01]  /*2cd0*/  ISETP.NE.AND P0, PT, R8, 0x2, PT ;  /* 0x000000020800780c */ /* 0x000fe20003f05270 */
[----:B------:R-:W-:Y:S06]  /*2ce0*/  UGETNEXTWORKID.BROADCAST [UR4], [UR5] ;  /* 0x00000000040073ca */ /* 0x000fec0008000100 */
[----:B------:R-:W-:Y:S02]  /*2cf0*/  USEL UR4, URZ, 0x1, UP0 ;  /* 0x00000001ff047887 */ /* 0x000fe40008000000 */
[----:B------:R-:W-:-:S04]  /*2d00*/  USEL UR6, UR6, URZ, UP0 ;  /* 0x000000ff06067287 */ /* 0x000fc80008000000 */
[----:B------:R-:W-:Y:S02]  /*2d10*/  LOP3.LUT R12, R12, UR4, RZ, 0x3c, !PT ;  /* 0x000000040c0c7c12 */ /* 0x000fe4000f8e3cff */
[----:B-1----:R-:W-:-:S04]  /*2d20*/  SHF.L.U32 R4, R10, 0x1f, RZ ;  /* 0x0000001f0a047819 */ /* 0x002fc800000006ff */
[----:B------:R-:W1:Y:S02]  /*2d30*/  SYNCS.PHASECHK.TRANS64.TRYWAIT P1, [R0+URZ+0x100], R4 ;  /* 0x00010004000075a7 */ /* 0x000e6400080211ff */
[----:B-1----:R-:W-:Y:S05]  /*2d40*/  @!P1 BRA `(.L_x_52) ;  /* 0x0000005c00e09947 */ /* 0x002fea0003800000 */
.L_x_158:
[C---:B-1----:R-:W-:Y:S01]  /*2d50*/  LEA R4, R11.reuse, UR37, 0x4 ;  /* 0x000000250b047c11 */ /* 0x042fe2000f8e20ff */
[----:B------:R-:W-:Y:S01]  /*2d60*/  VIADD R0, R0, 0x110 ;  /* 0x0000011000007836 */ /* 0x000fe20000000000 */
[----:B------:R-:W-:Y:S01]  /*2d70*/  SEL R8, R8, RZ, P0 ;  /* 0x000000ff08087207 */ /* 0x000fe20000000000 */
[----:B------:R-:W-:-:S03]  /*2d80*/  VIADD R11, R11, 0x1 ;  /* 0x000000010b0b7836 */ /* 0x000fc60000000000 */
[----:B------:R-:W1:Y:S01]  /*2d90*/  LDS.128 R4, [R4+0x190] ;  /* 0x0001900004047984 */ /* 0x000e620000000c00 */
[----:B------:R-:W-:Y:S02]  /*2da0*/  PRMT R0, RZ, 0x654, R0 ;  /* 0x00000654ff007816 */ /* 0x000fe40000000000 */
[C---:B------:R-:W-:Y:S01]  /*2db0*/  ISETP.NE.AND P1, PT, R11.reuse, 0x2, PT ;  /* 0x000000020b00780c */ /* 0x040fe20003f25270 */
[----:B------:R-:W-:Y:S01]  /*2dc0*/  @!PT LDS RZ, [RZ] ;  /* 0x00000000fffff984 */ /* 0x000fe20000000800 */
[----:B------:R-:W-:Y:S01]  /*2dd0*/  @!PT LDS RZ, [RZ] ;  /* 0x00000000fffff984 */ /* 0x000fe20000000800 */
[----:B------:R-:W-:Y:S01]  /*2de0*/  @!PT LDS RZ, [RZ] ;  /* 0x00000000fffff984 */ /* 0x000fe20000000800 */
[----:B------:R-:W-:Y:S01]  /*2df0*/  @!PT LDS RZ, [RZ] ;  /* 0x00000000fffff984 */ /* 0x000fe20000000800 */
[----:B------:R2:W-:Y:S06]  /*2e00*/  MEMBAR.ALL.CTA ;  /* 0x0000000000007992 */ /* 0x0005ec0000008000 */
[----:B--2---:R-:W2:Y:S01]  /*2e10*/  FENCE.VIEW.ASYNC.S ;  /* 0x00000000000073c6 */ /* 0x004ea20000000000 */
[----:B------:R-:W-:Y:S01]  /*2e20*/  SEL R11, R11, RZ, P1 ;  /* 0x000000ff0b0b7207 */ /* 0x000fe20000800000 */
[----:B--2---:R2:W-:Y:S01]  /*2e30*/  SYNCS.ARRIVE.TRANS64.RED.A1T0 RZ, [R0+URZ], RZ ;  /* 0x000000ff00ff79a7 */ /* 0x0045e200081004ff */
[----:B-1----:R-:W-:-:S02]  /*2e40*/  LOP3.LUT P3, RZ, R6, 0x1, RZ, 0xc0, !PT ;  /* 0x0000000106ff7812 */ /* 0x002fc4000786c0ff */
[----:B------:R-:W-:-:S04]  /*2e50*/  SEL R4, RZ, 0x1, P1 ;  /* 0x00000001ff047807 */ /* 0x000fc80000800000 */
[----:B------:R-:W-:Y:S02]  /*2e60*/  LOP3.LUT R10, R10, R4, RZ, 0x3c, !PT ;  /* 0x000000040a0a7212 */ /* 0x000fe400078e3cff */
[----:B--2---:R-:W-:-:S04]  /*2e70*/  SEL R0, RZ, 0x1, P0 ;  /* 0x00000001ff007807 */ /* 0x004fc80000000000 */
[----:B------:R-:W-:Y:S01]  /*2e80*/  LOP3.LUT R9, R9, R0, RZ, 0x3c, !PT ;  /* 0x0000000009097212 */ /* 0x000fe200078e3cff */
[----:B------:R-:W-:Y:S06]  /*2e90*/  @P3 BRA `(.L_x_53) ;  /* 0xfffffffc002c3947 */ /* 0x000fec000383ffff */
[----:B------:R-:W-:Y:S01]  /*2ea0*/  ULEA UR5, UR6, UR37, 0x3 ;  /* 0x0000002506057291 */ /* 0x000fe2000f8e18ff */
[----:B------:R-:W-:-:S08]  /*2eb0*/  SHF.L.U32 R2, R12, 0x1f, RZ ;  /* 0x0000001f0c027819 */ /* 0x000fd000000006ff */
[----:B------:R-:W1:Y:S02]  /*2ec0*/  SYNCS.PHASECHK.TRANS64 P0, [UR5+0x110], R2 ;  /* 0x00011002ff0075a7 */ /* 0x000e640008001005 */
[----:B-1----:R-:W-:Y:S05]  /*2ed0*/  @P0 BRA `(.L_x_54) ;  /* 0x0000000000080947 */ /* 0x002fea0003800000 */
[----:B------:R-:W1:Y:S02]  /*2ee0*/  SYNCS.PHASECHK.TRANS64.TRYWAIT P0, [UR5+0x110], R2 ;  /* 0x00011002ff0075a7 */ /* 0x000e640008001105 */
[----:B-1----:R-:W-:Y:S05]  /*2ef0*/  @!P0 BRA `(.L_x_55) ;  /* 0x0000005c00888947 */ /* 0x002fea0003800000 */
.L_x_54:
[----:B------:R-:W-:-:S04]  /*2f00*/  UIADD3 UR4, UPT, UPT, UR6, 0x1, URZ ;  /* 0x0000000106047890 */ /* 0x000fc8000fffe0ff */
[----:B------:R-:W-:-:S04]  /*2f10*/  UISETP.NE.AND UP0, UPT, UR4, 0x2, UPT ;  /* 0x000000020400788c */ /* 0x000fc8000bf05270 */
[----:B------:R-:W-:Y:S02]  /*2f20*/  USEL UR7, URZ, 0x1, UP0 ;  /* 0x00000001ff077887 */ /* 0x000fe40008000000 */
[----:B------:R-:W-:-:S04]  /*2f30*/  USEL UR4, UR4, URZ, UP0 ;  /* 0x000000ff04047287 */ /* 0x000fc80008000000 */
[----:B------:R-:W-:Y:S01]  /*2f40*/  ULEA UR4, UR4, UR37, 0x3 ;  /* 0x0000002504047291 */ /* 0x000fe2000f8e18ff */
[----:B-1----:R-:W-:-:S04]  /*2f50*/  LOP3.LUT R2, R12, UR7, RZ, 0x3c, !PT ;  /* 0x000000070c027c12 */ /* 0x002fc8000f8e3cff */
[----:B------:R-:W-:-:S04]  /*2f60*/  SHF.L.U32 R0, R2, 0x1f, RZ ;  /* 0x0000001f02007819 */ /* 0x000fc800000006ff */
[----:B------:R-:W1:Y:S02]  /*2f70*/  SYNCS.PHASECHK.TRANS64 P0, [UR4+0x110], R0 ;  /* 0x00011000ff0075a7 */ /* 0x000e640008001004 */
[----:B-1----:R-:W-:Y:S05]  /*2f80*/  @P0 EXIT ;  /* 0x000000000000094d */ /* 0x002fea0003800000 */
[----:B------:R-:W-:Y:S02]  /*2f90*/  SHF.L.U32 R2, R2, 0x1f, RZ ;  /* 0x0000001f02027819 */ /* 0x000fe400000006ff */
[----:B------:R-:W-:-:S07]  /*2fa0*/  MOV R0, UR4 ;  /* 0x0000000400007c02 */ /* 0x000fce0008000f00 */
.L_x_56:
[----:B-1----:R1:W2:Y:S02]  /*2fb0*/  SYNCS.PHASECHK.TRANS64.TRYWAIT P0, [R0+URZ+0x110], R2 ;  /* 0x00011002000075a7 */ /* 0x0022a400080011ff */
[----:B--2---:R-:W-:Y:S05]  /*2fc0*/  @!P0 NANOSLEEP.SYNCS 0x989680 ;  /* 0x009896800000895d */ /* 0x004fea0003900000 */
[----:B------:R-:W2:Y:S02]  /*2fd0*/  @!P0 SYNCS.PHASECHK.TRANS64 P0, [R0+URZ+0x110], R2 ;  /* 0x00011002000085a7 */ /* 0x000ea400080010ff */
[----:B--2---:R-:W-:Y:S05]  /*2fe0*/  @P0 EXIT ;  /* 0x000000000000094d */ /* 0x004fea0003800000 */
[----:B------:R-:W-:Y:S05]  /*2ff0*/  BRA `(.L_x_56) ;  /* 0xfffffffc00ec7947 */ /* 0x000fea000383ffff */
.L_x_49:
[----:B------:R-:W-:-:S09]  /*3000*/  UISETP.NE.AND UP1, UPT, UR8, URZ, UPT ;  /* 0x000000ff0800728c */ /* 0x000fd2000bf25270 */
[----:B------:R-:W-:Y:S05]  /*3010*/  BRA.U UP1, `(.L_x_57) ;  /* 0x0000000d01907547 */ /* 0x000fea000b800000 */
[----:B------:R-:W-:Y:S01]  /*3020*/  UMOV UR4, 0x40 ;  /* 0x0000004000047882 */ /* 0x000fe20000000000 */
[----:B------:R-:W-:Y:S01]  /*3030*/  NOP ;  /* 0x0000000000007918 */ /* 0x000fe20000000000 */
[----:B------:R-:W-:Y:S01]  /*3040*/  ULEA UR4, UR37, UR4, 0x18 ;  /* 0x0000000425047291 */ /* 0x000fe2000f8ec0ff */
[----:B------:R-:W-:Y:S02]  /*3050*/  UMOV UR5, 0x400 ;  /* 0x0000040000057882 */ /* 0x000fe40000000000 */
[----:B------:R-:W-:-:S06]  /*3060*/  ULEA UR37, UR37, UR5, 0x18 ;  /* 0x0000000525257291 */ /* 0x000fcc000f8ec0ff */
[----:B------:R-:W1:Y:S02]  /*3070*/  LDS.U8 R0, [UR4+0x1c] ;  /* 0x00001c04ff007984 */ /* 0x000e640008000000 */
[----:B-1----:R-:W-:-:S13]  /*3080*/  ISETP.NE.AND P0, PT, R0, RZ, PT ;  /* 0x000000ff0000720c */ /* 0x002fda0003f05270 */
[----:B------:R-:W-:Y:S05]  /*3090*/  @P0 BRA `(.L_x_58) ;  /* 0x0000000000580947 */ /* 0x000fea0003800000 */
[----:B------:R-:W-:-:S13]  /*30a0*/  ELECT P0, URZ, PT ;  /* 0x0000000000ff782f */ /* 0x000fda0003800000 */
[----:B------:R-:W-:Y:S05]  /*30b0*/  @!P0 BRA `(.L_x_59) ;  /* 0x0000000000608947 */ /* 0x000fea0003800000 */
[----:B------:R-:W-:Y:S01]  /*30c0*/  UMOV UR5, 0x10 ;  /* 0x0000001000057882 */ /* 0x000fe20000000000 */
[----:B------:R-:W-:Y:S01]  /*30d0*/  HFMA2 R0, -RZ, RZ, 0, 5.9604644775390625e-08 ;  /* 0x00000001ff007431 */ /* 0x000fe200000001ff */
[----:B------:R-:W-:-:S03]  /*30e0*/  MOV R2, 0xffff ;  /* 0x0000ffff00027802 */ /* 0x000fc60000000f00 */
[----:B------:R-:W-:Y:S04]  /*30f0*/  DEPBAR.LE SB1, 0x36 ;  /* 0x00009d800000791a */ /* 0x000fe80000000000 */
[----:B------:R-:W1:Y:S02]  /*3100*/  UTCATOMSWS.FIND_AND_SET.ALIGN UP0, UR5, UR5 ;  /* 0x00000005000575e3 */ /* 0x000e640008000800 */
[----:B-1----:R-:W-:Y:S01]  /*3110*/  MOV R3, UR5 ;  /* 0x0000000500037c02 */ /* 0x002fe20008000f00 */
[----:B------:R-:W-:Y:S06]  /*3120*/  BRA.U UP0, `(.L_x_60) ;  /* 0x0000000100187547 */ /* 0x000fec000b800000 */
.L_x_61:
[----:B------:R-:W-:Y:S05]  /*3130*/  NANOSLEEP 0x64 ;  /* 0x000000640000795d */ /* 0x000fea0003800000 */
[----:B------:R-:W-:-:S05]  /*3140*/  UMOV UR5, 0x10 ;  /* 0x0000001000057882 */ /* 0x000fca0000000000 */
[----:B------:R-:W-:Y:S04]  /*3150*/  DEPBAR.LE SB1, 0x36 ;  /* 0x00009d800000791a */ /* 0x000fe80000000000 */
[----:B------:R-:W1:Y:S02]  /*3160*/  UTCATOMSWS.FIND_AND_SET.ALIGN UP0, UR5, UR5 ;  /* 0x00000005000575e3 */ /* 0x000e640008000800 */
[----:B-1----:R-:W-:Y:S01]  /*3170*/  MOV R3, UR5 ;  /* 0x0000000500037c02 */ /* 0x002fe20008000f00 */
[----:B------:R-:W-:Y:S05]  /*3180*/  BRA.U !UP0, `(.L_x_61) ;  /* 0xfffffffd08e87547 */ /* 0x000fea000b83ffff */
.L_x_60:
[-C--:B------:R-:W-:Y:S02]  /*3190*/  SHF.L.U32 R2, R2, R3.reuse, RZ ;  /* 0x0000000302027219 */ /* 0x080fe400000006ff */
[----:B------:R-:W-:Y:S01]  /*31a0*/  SHF.L.U32 R0, R0, R3, RZ ;  /* 0x0000000300007219 */ /* 0x000fe200000006ff */
[----:B------:R-:W-:Y:S02]  /*31b0*/  IMAD.SHL.U32 R3, R3, 0x20, RZ ;  /* 0x0000002003037824 */ /* 0x000fe400078e00ff */
[----:B------:R1:W-:Y:S04]  /*31c0*/  ATOMS.OR RZ, [UR4+0x14], R2 ;  /* 0x00001402ffff798c */ /* 0x0003e8000b000004 */
[----:B------:R1:W-:Y:S04]  /*31d0*/  ATOMS.OR RZ, [UR4+0x18], R0 ;  /* 0x00001800ffff798c */ /* 0x0003e8000b000004 */
[----:B------:R1:W-:Y:S01]  /*31e0*/  STS [UR37+0x1b0], R3 ;  /* 0x0001b003ff007988 */ /* 0x0003e20008000825 */
[----:B------:R-:W-:Y:S05]  /*31f0*/  BRA `(.L_x_59) ;  /* 0x0000000000107947 */ /* 0x000fea0003800000 */
.L_x_58:
[----:B------:R-:W-:Y:S02]  /*3200*/  MOV R0, 0xffffffff ;  /* 0xffffffff00007802 */ /* 0x000fe40000000f00 */
[----:B------:R-:W-:-:S03]  /*3210*/  MOV R2, 0x3240 ;  /* 0x0000324000027802 */ /* 0x000fc60000000f00 */
[----:B------:R1:W-:Y:S04]  /*3220*/  STS [UR37+0x1b0], R0 ;  /* 0x0001b000ff007988 */ /* 0x0003e80008000825 */
[----:B-1-3-5:R-:W-:Y:S05]  /*3230*/  CALL.REL.NOINC `($__internal_1_$__cuda_sm10x_tcgen05_guardrail_trap_phase_invalid_during_alloc) ;  /* 0x0000006000887944 */ /* 0x02afea0003c00000 */
.L_x_59:
[----:B------:R-:W-:Y:S05]  /*3240*/  WARPSYNC.ALL ;  /* 0x0000000000007948 */ /* 0x000fea0003800000 */
[----:B------:R-:W2:Y:S01]  /*3250*/  S2UR UR9, SR_CgaCtaId ;  /* 0x00000000000979c3 */ /* 0x000ea20000008800 */
[----:B------:R-:W-:Y:S01]  /*3260*/  UMOV UR4, 0x400 ;  /* 0x0000040000047882 */ /* 0x000fe20000000000 */
[----:B------:R-:W-:-:S06]  /*3270*/  NOP ;  /* 0x0000000000007918 */ /* 0x000fcc0000000000 */
[----:B------:R-:W-:Y:S06]  /*3280*/  BAR.ARV 0x6, 0xa0 ;  /* 0x0182800000007b1d */ /* 0x000fec0000002000 */
[----:B------:R-:W4:Y:S01]  /*3290*/  LDCU UR5, c[0x0][0x38c] ;  /* 0x00007180ff0577ac */ /* 0x000f220008000800 */
[----:B------:R-:W-:Y:S01]  /*32a0*/  IMAD.MOV.U32 R11, RZ, RZ, 0x1 ;  /* 0x00000001ff0b7424 */ /* 0x000fe200078e00ff */
[----:B------:R-:W-:Y:S01]  /*32b0*/  CS2R R8, SRZ ;  /* 0x0000000000087805 */ /* 0x000fe2000001ff00 */
[----:B------:R-:W-:Y:S01]  /*32c0*/  IMAD.MOV.U32 R10, RZ, RZ, RZ ;  /* 0x000000ffff0a7224 */ /* 0x000fe200078e00ff */
[----:B------:R-:W-:Y:S01]  /*32d0*/  UMOV UR12, URZ ;  /* 0x000000ff000c7c82 */ /* 0x000fe20008000000 */
[----:B------:R-:W-:Y:S01]  /*32e0*/  UMOV UR11, URZ ;  /* 0x000000ff000b7c82 */ /* 0x000fe20008000000 */
[----:B------:R-:W-:Y:S01]  /*32f0*/  UMOV UR24, 0x0 ;  /* 0x0000000000187882 */ /* 0x000fe20000000000 */
[----:B------:R-:W-:Y:S01]  /*3300*/  UMOV UR25, 0x4300010 ;  /* 0x0430001000197882 */ /* 0x000fe20000000000 */
[----:B------:R-:W-:Y:S01]  /*3310*/  UMOV UR20, 0x0 ;  /* 0x0000000000147882 */ /* 0x000fe20000000000 */
[----:B------:R-:W-:Y:S01]  /*3320*/  UMOV UR21, 0x4300010 ;  /* 0x0430001000157882 */ /* 0x000fe20000000000 */
[----:B--2---:R-:W-:Y:S01]  /*3330*/  ULEA UR9, UR9, UR4, 0x18 ;  /* 0x0000000409097291 */ /* 0x004fe2000f8ec0ff */
[----:B------:R-:W2:Y:S03]  /*3340*/  LDCU UR4, c[0x0][0x38c] ;  /* 0x00007180ff0477ac */ /* 0x000ea60008000800 */
[----:B------:R-:W-:-:S02]  /*3350*/  UIADD3 UR10, UPT, UPT, UR9, 0x5400, URZ ;  /* 0x00005400090a7890 */ /* 0x000fc4000fffe0ff */
[----:B----4-:R-:W-:-:S03]  /*3360*/  UISETP.GE.AND UP3, UPT, UR5, 0x1, UPT ;  /* 0x000000010500788c */ /* 0x010fc6000bf66270 */
[----:B-1----:R-:W1:Y:S01]  /*3370*/  LDS R0, [UR9+0x1b0] ;  /* 0x0001b009ff007984 */ /* 0x002e620008000800 */
[----:B------:R-:W-:-:S04]  /*3380*/  USHF.R.U32.HI UR10, URZ, 0x4, UR10 ;  /* 0x00000004ff0a7899 */ /* 0x000fc8000801160a */
[----:B------:R-:W-:-:S04]  /*3390*/  ULOP3.LUT UR10, UR10, 0x3fff, URZ, 0xc0, !UPT ;  /* 0x00003fff0a0a7892 */ /* 0x000fc8000f8ec0ff */
[----:B------:R-:W-:Y:S02]  /*33a0*/  ULOP3.LUT UR10, UR10, 0x10000, URZ, 0xfc, !UPT ;  /* 0x000100000a0a7892 */ /* 0x000fe4000f8efcff */
[----:B--2---:R-:W-:-:S04]  /*33b0*/  UIADD3 UR4, UPT, UPT, UR4, 0x3f, URZ ;  /* 0x0000003f04047890 */ /* 0x004fc8000fffe0ff */
[----:B------:R-:W-:-:S04]  /*33c0*/  USHF.R.S32.HI UR8, URZ, 0x1f, UR4 ;  /* 0x0000001fff087899 */ /* 0x000fc80008011404 */
[----:B------:R-:W-:Y:S02]  /*33d0*/  ULEA.HI UR8, UR8, UR4, URZ, 0x6 ;  /* 0x0000000408087291 */ /* 0x000fe4000f8f30ff */
[----:B------:R-:W-:Y:S02]  /*33e0*/  UIADD3 UR4, UPT, UPT, UR9, 0x11400, URZ ;  /* 0x0001140009047890 */ /* 0x000fe4000fffe0ff */
[----:B------:R-:W-:Y:S02]  /*33f0*/  USHF.R.S32.HI UR8, URZ, 0x6, UR8 ;  /* 0x00000006ff087899 */ /* 0x000fe40008011408 */
[----:B------:R-:W-:Y:S02]  /*3400*/  USHF.R.U32.HI UR4, URZ, 0x4, UR4 ;  /* 0x00000004ff047899 */ /* 0x000fe40008011604 */
[----:B------:R-:W-:Y:S02]  /*3410*/  UISETP.LT.AND UP0, UPT, UR8, 0x1, UPT ;  /* 0x000000010800788c */ /* 0x000fe4000bf01270 */
[----:B------:R-:W-:-:S02]  /*3420*/  ULOP3.LUT UR4, UR4, 0x3fff, URZ, 0xc0, !UPT ;  /* 0x00003fff04047892 */ /* 0x000fc4000f8ec0ff */
[----:B------:R-:W-:Y:S02]  /*3430*/  USEL UR16, UR8, 0x1, !UP0 ;  /* 0x0000000108107887 */ /* 0x000fe4000c000000 */
[----:B------:R-:W-:Y:S02]  /*3440*/  ULOP3.LUT UR4, UR4, 0x10000, URZ, 0xfc, !UPT ;  /* 0x0001000004047892 */ /* 0x000fe4000f8efcff */
[----:B------:R-:W-:Y:S01]  /*3450*/  UIADD3 UR16, UPT, UPT, -UR16, URZ, URZ ;  /* 0x000000ff10107290 */ /* 0x000fe2000fffe1ff */
[----:B-1----:R-:W-:-:S15]  /*3460*/  R2UR UR13, R0 ;  /* 0x00000000000d72ca */ /* 0x002fde00000e0000 */
.L_x_68:
[----:B------:R-:W-:Y:S02]  /*3470*/  LEA R0, R10, UR9, 0x3 ;  /* 0x000000090a007c11 */ /* 0x000fe4000f8e18ff */
[----:B------:R-:W-:Y:S02]  /*3480*/  SHF.L.U32 R2, R9, 0x1f, RZ ;  /* 0x0000001f09027819 */ /* 0x000fe400000006ff */
[----:B------:R-:W-:Y:S01]  /*3490*/  PLOP3.LUT P0, PT, PT, PT, UP3, 0x80, 0x8 ;  /* 0x000000000008781c */ /* 0x000fe20003f0f038 */
[----:B------:R-:W-:Y:S01]  /*34a0*/  VIADD R3, R0, 0x110 ;  /* 0x0000011000037836 */ /* 0x000fe20000000000 */
[----:B-1----:R-:W1:Y:S02]  /*34b0*/  SYNCS.PHASECHK.TRANS64.TRYWAIT P1, [R0+URZ+0x100], R2 ;  /* 0x00010002000075a7 */ /* 0x002e6400080211ff */
[----:B-1--4-:R-:W-:Y:S09]  /*34c0*/  @!P1 BRA `(.L_x_62) ;  /* 0x00000058002c9947 */ /* 0x012ff20003800000 */
.L_x_160:
[----:B------:R-:W-:Y:S01]  /*34d0*/  LEA R4, R10, UR9, 0x4 ;  /* 0x000000090a047c11 */ /* 0x000fe2000f8e20ff */
[----:B------:R-:W-:Y:S01]  /*34e0*/  @UP3 ULEA UR5, UR11, UR9, 0x3 ;  /* 0x000000090b053291 */ /* 0x000fe2000f8e18ff */
[----:B------:R-:W-:Y:S01]  /*34f0*/  PLOP3.LUT P2, PT, PT, PT, PT, 0x80, 0x8 ;  /* 0x000000000008781c */ /* 0x000fe20003f4f070 */
[----:B------:R-:W-:Y:S01]  /*3500*/  ULEA UR14, UR12, UR9, 0x3 ;  /* 0x000000090c0e7291 */ /* 0x000fe2000f8e18ff */
[----:B------:R-:W-:Y:S01]  /*3510*/  PRMT R3, RZ, 0x654, R3 ;  /* 0x00000654ff037816 */ /* 0x000fe20000000003 */
[----:B------:R-:W-:Y:S01]  /*3520*/  ULEA.HI UR15, UR12, UR12, URZ, 0x1 ;  /* 0x0000000c0c0f7291 */ /* 0x000fe2000f8f08ff */
[----:B------:R-:W2:Y:S01]  /*3530*/  LDS.128 R4, [R4+0x190] ;  /* 0x0001900004047984 */ /* 0x000ea20000000c00 */
[----:B-1----:R-:W-:Y:S02]  /*3540*/  @P0 SHF.L.U32 R2, R8, 0x1f, RZ ;  /* 0x0000001f08020819 */ /* 0x002fe400000006ff */
[----:B------:R-:W-:Y:S01]  /*3550*/  SHF.L.U32 R0, R11, 0x1f, RZ ;  /* 0x0000001f0b007819 */ /* 0x000fe200000006ff */
[----:B------:R-:W-:Y:S01]  /*3560*/  @!PT LDS RZ, [RZ] ;  /* 0x00000000fffff984 */ /* 0x000fe20000000800 */
[----:B------:R-:W-:Y:S01]  /*3570*/  @!PT LDS RZ, [RZ] ;  /* 0x00000000fffff984 */ /* 0x000fe20000000800 */
[----:B------:R-:W-:Y:S01]  /*3580*/  @!PT LDS RZ, [RZ] ;  /* 0x00000000fffff984 */ /* 0x000fe20000000800 */
[----:B------:R-:W-:Y:S01]  /*3590*/  @!PT LDS RZ, [RZ] ;  /* 0x00000000fffff984 */ /* 0x000fe20000000800 */
[----:B------:R1:W-:Y:S06]  /*35a0*/  MEMBAR.ALL.CTA ;  /* 0x0000000000007992 */ /* 0x0003ec0000008000 */
[----:B-1----:R-:W1:Y:S02]  /*35b0*/  FENCE.VIEW.ASYNC.S ;  /* 0x00000000000073c6 */ /* 0x002e640000000000 */
[----:B-1----:R1:W-:Y:S01]  /*35c0*/  SYNCS.ARRIVE.TRANS64.RED.A1T0 RZ, [R3+URZ], RZ ;  /* 0x000000ff03ff79a7 */ /* 0x0023e200081004ff */
[----:B------:R1:W4:Y:S01]  /*35d0*/  @P0 SYNCS.PHASECHK.TRANS64.TRYWAIT P2, [UR5], R2 ;  /* 0x00000002ff0005a7 */ /* 0x0003220008041105 */
[----:B------:R-:W-:-:S02]  /*35e0*/  ULOP3.LUT UR5, UR15, 0xffe, URZ, 0xc0, !UPT ;  /* 0x00000ffe0f057892 */ /* 0x000fc4000f8ec0ff */
[----:B------:R-:W-:Y:S01]  /*35f0*/  USHF.R.U32.HI UR15, URZ, 0x1, UR15 ;  /* 0x00000001ff0f7899 */ /* 0x000fe2000801160f */
[----:B--2---:R-:W-:Y:S01]  /*3600*/  LOP3.LUT P1, RZ, R6, 0x1, RZ, 0xc0, !PT ;  /* 0x0000000106ff7812 */ /* 0x004fe2000782c0ff */
[----:B------:R-:W-:Y:S02]  /*3610*/  UIADD3 UR5, UPT, UPT, -UR5, UR12, URZ ;  /* 0x0000000c05057290 */ /* 0x000fe4000fffe1ff */
[----:B------:R-:W-:-:S04]  /*3620*/  UIMAD UR15, UR15, 0xc0, UR13 ;  /* 0x000000c00f0f78a4 */ /* 0x000fc8000f8e020d */
[----:B------:R-:W-:Y:S01]  /*3630*/  ULEA UR15, UR5, UR15, 0x14 ;  /* 0x0000000f050f7291 */ /* 0x000fe2000f8ea0ff */
[----:B------:R-:W2:Y:S02]  /*3640*/  SYNCS.PHASECHK.TRANS64.TRYWAIT P0, [UR14+0x140], R0 ;  /* 0x00014000ff0075a7 */ /* 0x000ea4000800110e */
[----:B-12-4-:R-:W-:Y:S09]  /*3650*/  @!P0 BRA `(.L_x_63) ;  /* 0x0000005400dc8947 */ /* 0x016ff20003800000 */
.L_x_162:
[----:B------:R-:W-:Y:S01]  /*3660*/  IADD3 R10, PT, PT, R10, 0x1, RZ ;  /* 0x000000010a0a7810 */ /* 0x000fe20007ffe0ff */
[----:B------:R-:W-:Y:S06]  /*3670*/  BRA.U !UP3, `(.L_x_64) ;  /* 0x000000010b987547 */ /* 0x000fec000b800000 */
[----:B------:R-:W-:Y:S01]  /*3680*/  UPLOP3.LUT UP4, UPT, UPT, UPT, UPT, 0x40, 0x4 ;  /* 0x000000000004789c */ /* 0x000fe20003f8e870 */
[----:B------:R-:W-:Y:S01]  /*3690*/  UMOV UR18, UR16 ;  /* 0x0000001000127c82 */ /* 0x000fe20008000000 */
[----:B------:R-:W-:Y:S01]  /*36a0*/  UMOV UR17, UR8 ;  /* 0x0000000800117c82 */ /* 0x000fe20008000000 */
[----:B------:R-:W-:-:S08]  /*36b0*/  UMOV UR5, UR11 ;  /* 0x0000000b00057c82 */ /* 0x000fd00008000000 */
.L_x_67:
[----:B------:R-:W-:Y:S02]  /*36c0*/  UIADD3 UR18, UPT, UPT, UR18, 0x1, URZ ;  /* 0x0000000112127890 */ /* 0x000fe4000fffe0ff */
[----:B--2---:R-:W-:Y:S02]  /*36d0*/  ULEA UR7, UR5, UR9, 0x3 ;  /* 0x0000000905077291 */ /* 0x004fe4000f8e18ff */
[----:B------:R-:W-:Y:S01]  /*36e0*/  UISETP.NE.AND UP0, UPT, UR18, URZ, UPT ;  /* 0x000000ff1200728c */ /* 0x000fe2000bf05270 */
[----:B----4-:R-:W-:Y:S10]  /*36f0*/  @P2 BRA `(.L_x_65) ;  /* 0x00000000000c2947 */ /* 0x010ff40003800000 */
[----:B-1----:R-:W-:Y:S04]  /*3700*/  SHF.L.U32 R2, R8, 0x1f, RZ ;  /* 0x0000001f08027819 */ /* 0x002fe800000006ff */
[----:B------:R-:W1:Y:S02]  /*3710*/  SYNCS.PHASECHK.TRANS64.TRYWAIT P0, [UR7], R2 ;  /* 0x00000002ff0075a7 */ /* 0x000e640008001107 */
[----:B-1----:R-:W-:Y:S05]  /*3720*/  @!P0 BRA `(.L_x_66) ;  /* 0x0000005400c08947 */ /* 0x002fea0003800000 */
.L_x_65:
[----:B------:R-:W-:Y:S01]  /*3730*/  UISETP.NE.AND UP1, UPT, UR17, 0x1, UPT ;  /* 0x000000011100788c */ /* 0x000fe2000bf25270 */
[----:B------:R-:W-:Y:S01]  /*3740*/  PLOP3.LUT P2, PT, PT, PT, PT, 0x80, 0x8 ;  /* 0x000000000008781c */ /* 0x000fe20003f4f070 */
[----:B------:R-:W-:Y:S02]  /*3750*/  UIADD3 UR11, UPT, UPT, UR5, 0x1, URZ ;  /* 0x00000001050b7890 */ /* 0x000fe4000fffe0ff */
[----:B------:R-:W-:Y:S02]  /*3760*/  UIMAD UR6, UR5, 0x300, UR4 ;  /* 0x00000300050678a4 */ /* 0x000fe4000f8e0204 */
[----:B------:R-:W-:Y:S01]  /*3770*/  UISETP.NE.AND UP2, UPT, UR11, 0xc, UPT ;  /* 0x0000000c0b00788c */ /* 0x000fe2000bf45270 */
[----:B------:R-:W-:Y:S01]  /*3780*/  PLOP3.LUT P0, PT, PT, PT, UP1, 0x80, 0x8 ;  /* 0x000000000008781c */ /* 0x000fe20003f0f018 */
[----:B------:R-:W-:Y:S02]  /*3790*/  UIADD3 UR28, UPT, UPT, UR6, 0x2, URZ ;  /* 0x00000002061c7890 */ /* 0x000fe4000fffe0ff */
[----:B------:R-:W-:Y:S02]  /*37a0*/  USEL UR22, URZ, 0x1, UP2 ;  /* 0x00000001ff167887 */ /* 0x000fe40009000000 */
[----:B------:R-:W-:Y:S02]  /*37b0*/  USEL UR11, UR11, URZ, UP2 ;  /* 0x000000ff0b0b7287 */ /* 0x000fe40009000000 */
[----:B------:R-:W-:Y:S02]  /*37c0*/  UIADD3 UR17, UPT, UPT, UR17, -0x1, URZ ;  /* 0xffffffff11117890 */ /* 0x000fe4000fffe0ff */
[----:B------:R-:W-:Y:S01]  /*37d0*/  @UP1 ULEA UR19, UR11, UR9, 0x3 ;  /* 0x000000090b131291 */ /* 0x000fe2000f8e18ff */
[----:B------:R-:W-:Y:S01]  /*37e0*/  LOP3.LUT R8, R8, UR22, RZ, 0x3c, !PT ;  /* 0x0000001608087c12 */ /* 0x000fe2000f8e3cff */
[----:B------:R-:W-:Y:S01]  /*37f0*/  ULEA UR22, UR5, UR10, 0x8 ;  /* 0x0000000a05167291 */ /* 0x000fe2000f8e40ff */
[----:B------:R-:W-:Y:S02]  /*3800*/  UMOV UR23, 0x80004020 ;  /* 0x8000402000177882 */ /* 0x000fe40000000000 */
[----:B-1----:R-:W-:Y:S01]  /*3810*/  @P0 SHF.L.U32 R0, R8, 0x1f, RZ ;  /* 0x0000001f08000819 */ /* 0x002fe200000006ff */
[----:B------:R-:W-:Y:S01]  /*3820*/  UIADD3 UR26, UPT, UPT, UR22, 0x2, URZ ;  /* 0x00000002161a7890 */ /* 0x000fe2000fffe0ff */
[----:B------:R-:W-:Y:S02]  /*3830*/  UMOV UR29, 0x80004020 ;  /* 0x80004020001d7882 */ /* 0x000fe40000000000 */
[----:B------:R2:W4:Y:S01]  /*3840*/  @P0 SYNCS.PHASECHK.TRANS64.TRYWAIT P2, [UR19], R0 ;  /* 0x00000000ff0005a7 */ /* 0x0005220008041113 */
[----:B------:R-:W-:Y:S01]  /*3850*/  UIADD3 UR19, UPT, UPT, UR7, 0x60, URZ ;  /* 0x0000006007137890 */ /* 0x000fe2000fffe0ff */
[----:B------:R-:W-:Y:S02]  /*3860*/  UMOV UR27, 0x80004020 ;  /* 0x80004020001b7882 */ /* 0x000fe40000000000 */
[----:B------:R-:W-:Y:S01]  /*3870*/  UMOV UR7, 0x80004020 ;  /* 0x8000402000077882 */ /* 0x000fe20000000000 */
[----:B------:R-:W-:Y:S01]  /*3880*/  UMOV UR5, UR11 ;  /* 0x0000000b00057c82 */ /* 0x000fe20008000000 */
[----:B------:R2:W-:Y:S01]  /*3890*/  UTCQMMA gdesc[UR22], gdesc[UR6], tmem[UR15], tmem[UR24], idesc[UR25], UP4 ;  /* 0x00ff1806160075ea */ /* 0x0005e2000a00030f */
[----:B------:R-:W-:Y:S01]  /*38a0*/  UPLOP3.LUT UP4, UPT, UPT, UPT, UPT, 0x80, 0x8 ;  /* 0x000000000008789c */ /* 0x000fe20003f8f070 */
[----:B------:R2:W-:Y:S02]  /*38b0*/  UTCQMMA gdesc[UR26], gdesc[UR28], tmem[UR15], tmem[UR20], idesc[UR21], UPT ;  /* 0x00ff141c1a0075ea */ /* 0x0005e4000b80030f */
[----:B------:R2:W-:Y:S01]  /*38c0*/  UTCBAR [UR19], URZ ;  /* 0x000000ff130073e9 */ /* 0x0005e200080000ff */
[----:B------:R-:W-:Y:S07]  /*38d0*/  BRA.U UP0, `(.L_x_67) ;  /* 0xfffffffd00787547 */ /* 0x000fee000b83ffff */
.L_x_64:
[----:B------:R-:W-:Y:S01]  /*38e0*/  UIADD3 UR12, UPT, UPT, UR12, 0x1, URZ ;  /* 0x000000010c0c7890 */ /* 0x000fe2000fffe0ff */
[C---:B------:R-:W-:Y:S01]  /*38f0*/  ISETP.NE.AND P0, PT, R10.reuse, 0x2, PT ;  /* 0x000000020a00780c */ /* 0x040fe20003f05270 */
[----:B------:R-:W-:Y:S02]  /*3900*/  UIADD3 UR14, UPT, UPT, UR14, 0x120, URZ ;  /* 0x000001200e0e7890 */ /* 0x000fe4000fffe0ff */
[----:B------:R-:W-:Y:S01]  /*3910*/  UISETP.NE.AND UP0, UPT, UR12, 0x4, UPT ;  /* 0x000000040c00788c */ /* 0x000fe2000bf05270 */
[----:B-12---:R-:W-:Y:S02]  /*3920*/  SEL R0, RZ, 0x1, P0 ;  /* 0x00000001ff007807 */ /* 0x006fe40000000000 */
[----:B------:R-:W-:Y:S01]  /*3930*/  SEL R10, R10, RZ, P0 ;  /* 0x000000ff0a0a7207 */ /* 0x000fe20000000000 */
[----:B------:R-:W-:Y:S01]  /*3940*/  USEL UR5, URZ, 0x1, UP0 ;  /* 0x00000001ff057887 */ /* 0x000fe20008000000 */
[----:B------:R-:W-:Y:S01]  /*3950*/  LOP3.LUT R9, R9, R0, RZ, 0x3c, !PT ;  /* 0x0000000009097212 */ /* 0x000fe200078e3cff */
[----:B------:R-:W-:Y:S01]  /*3960*/  USEL UR12, UR12, URZ, UP0 ;  /* 0x000000ff0c0c7287 */ /* 0x000fe20008000000 */
[----:B------:R1:W-:Y:S03]  /*3970*/  UTCBAR [UR14], URZ ;  /* 0x000000ff0e0073e9 */ /* 0x0003e600080000ff */
[----:B------:R-:W-:Y:S01]  /*3980*/  LOP3.LUT R11, R11, UR5, RZ, 0x3c, !PT ;  /* 0x000000050b0b7c12 */ /* 0x000fe2000f8e3cff */
[----:B------:R-:W-:Y:S07]  /*3990*/  @P1 BRA `(.L_x_68) ;  /* 0xfffffff800b41947 */ /* 0x000fee000383ffff */
[----:B------:R-:W2:Y:S01]  /*39a0*/  S2UR UR4, SR_CgaCtaId ;  /* 0x00000000000479c3 */ /* 0x000ea20000008800 */
[----:B------:R-:W-:Y:S01]  /*39b0*/  ELECT P0, URZ, PT ;  /* 0x0000000000ff782f */ /* 0x000fe20003800000 */
[----:B------:R-:W-:Y:S01]  /*39c0*/  IMAD.MOV.U32 R0, RZ, RZ, 0x1 ;  /* 0x00000001ff007424 */ /* 0x000fe200078e00ff */
[----:B------:R-:W-:Y:S01]  /*39d0*/  UIADD3 UR9, UPT, UPT, UR9, 0x140, URZ ;  /* 0x0000014009097890 */ /* 0x000fe2000fffe0ff */
[----:B------:R-:W-:Y:S01]  /*39e0*/  SHF.L.U32 R2, R11, 0x1f, RZ ;  /* 0x0000001f0b027819 */ /* 0x000fe200000006ff */
[----:B------:R-:W-:-:S03]  /*39f0*/  UMOV UR5, 0x40 ;  /* 0x0000004000057882 */ /* 0x000fc60000000000 */
[----:B------:R-:W-:Y:S01]  /*3a00*/  UVIRTCOUNT.DEALLOC.SMPOOL 0x80 ;  /* 0x000000800000784c */ /* 0x000fe20000000000 */
[----:B--2---:R-:W-:Y:S02]  /*3a10*/  ULEA UR4, UR4, UR5, 0x18 ;  /* 0x0000000504047291 */ /* 0x004fe4000f8ec0ff */
[----:B------:R-:W-:-:S07]  /*3a20*/  ULEA UR5, UR12, UR9, 0x3 ;  /* 0x000000090c057291 */ /* 0x000fce000f8e18ff */
[----:B------:R2:W-:Y:S02]  /*3a30*/  @P0 STS.U8 [UR4+0x1c], R0 ;  /* 0x00001c00ff000988 */ /* 0x0005e40008000004 */
[----:B------:R-:W3:Y:S02]  /*3a40*/  SYNCS.PHASECHK.TRANS64.TRYWAIT P0, [UR5], R2 ;  /* 0x00000002ff0075a7 */ /* 0x000ee40008001105 */
[----:B--23--:R-:W-:Y:S05]  /*3a50*/  @!P0 BRA `(.L_x_69) ;  /* 0x00000054000c8947 */ /* 0x00cfea0003800000 */
.L_x_165:
[----:B------:R-:W-:-:S04]  /*3a60*/  UIADD3 UR6, UPT, UPT, UR12, 0x1, URZ ;  /* 0x000000010c067890 */ /* 0x000fc8000fffe0ff */
[----:B------:R-:W-:-:S04]  /*3a70*/  UISETP.NE.AND UP0, UPT, UR6, 0x4, UPT ;  /* 0x000000040600788c */ /* 0x000fc8000bf05270 */
[----:B------:R-:W-:Y:S02]  /*3a80*/  USEL UR7, URZ, 0x1, UP0 ;  /* 0x00000001ff077887 */ /* 0x000fe40008000000 */
[----:B------:R-:W-:-:S04]  /*3a90*/  USEL UR6, UR6, URZ, UP0 ;  /* 0x000000ff06067287 */ /* 0x000fc80008000000 */
[----:B------:R-:W-:Y:S01]  /*3aa0*/  ULEA UR5, UR6, UR9, 0x3 ;  /* 0x0000000906057291 */ /* 0x000fe2000f8e18ff */
[----:B--2---:R-:W-:-:S04]  /*3ab0*/  LOP3.LUT R2, R11, UR7, RZ, 0x3c, !PT ;  /* 0x000000070b027c12 */ /* 0x004fc8000f8e3cff */
[----:B------:R-:W-:-:S04]  /*3ac0*/  SHF.L.U32 R3, R2, 0x1f, RZ ;  /* 0x0000001f02037819 */ /* 0x000fc800000006ff */
[----:B------:R-:W2:Y:S02]  /*3ad0*/  SYNCS.PHASECHK.TRANS64.TRYWAIT P0, [UR5], R3 ;  /* 0x00000003ff0075a7 */ /* 0x000ea40008001105 */
[----:B--2---:R-:W-:Y:S05]  /*3ae0*/  @!P0 BRA `(.L_x_70) ;  /* 0x0000005400008947 */ /* 0x004fea0003800000 */
.L_x_167:
[----:B------:R-:W-:-:S04]  /*3af0*/  UIADD3 UR6, UPT, UPT, UR6, 0x1, URZ ;  /* 0x0000000106067890 */ /* 0x000fc8000fffe0ff */
[----:B------:R-:W-:-:S04]  /*3b00*/  UISETP.NE.AND UP0, UPT, UR6, 0x4, UPT ;  /* 0x000000040600788c */ /* 0x000fc8000bf05270 */
[----:B------:R-:W-:Y:S02]  /*3b10*/  USEL UR7, URZ, 0x1, UP0 ;  /* 0x00000001ff077887 */ /* 0x000fe40008000000 */
[----:B------:R-:W-:-:S04]  /*3b20*/  USEL UR6, UR6, URZ, UP0 ;  /* 0x000000ff06067287 */ /* 0x000fc80008000000 */
[----:B------:R-:W-:Y:S01]  /*3b30*/  ULEA UR5, UR6, UR9, 0x3 ;  /* 0x0000000906057291 */ /* 0x000fe2000f8e18ff */
[----:B------:R-:W-:-:S04]  /*3b40*/  LOP3.LUT R2, R2, UR7, RZ, 0x3c, !PT ;  /* 0x0000000702027c12 */ /* 0x000fc8000f8e3cff */
[----:B--2---:R-:W-:-:S04]  /*3b50*/  SHF.L.U32 R3, R2, 0x1f, RZ ;  /* 0x0000001f02037819 */ /* 0x004fc800000006ff */
[----:B------:R-:W2:Y:S02]  /*3b60*/  SYNCS.PHASECHK.TRANS64.TRYWAIT P0, [UR5], R3 ;  /* 0x00000003ff0075a7 */ /* 0x000ea40008001105 */
[----:B--2---:R-:W-:Y:S05]  /*3b70*/  @!P0 BRA `(.L_x_71) ;  /* 0x0000005000f48947 */ /* 0x004fea0003800000 */
.L_x_169:
[----:B------:R-:W-:-:S04]  /*3b80*/  UIADD3 UR6, UPT, UPT, UR6, 0x1, URZ ;  /* 0x0000000106067890 */ /* 0x000fc8000fffe0ff */
[----:B------:R-:W-:-:S04]  /*3b90*/  UISETP.NE.AND UP0, UPT, UR6, 0x4, UPT ;  /* 0x000000040600788c */ /* 0x000fc8000bf05270 */
[----:B------:R-:W-:Y:S02]  /*3ba0*/  USEL UR5, URZ, 0x1, UP0 ;  /* 0x00000001ff057887 */ /* 0x000fe40008000000 */
[----:B------:R-:W-:-:S04]  /*3bb0*/  USEL UR6, UR6, URZ, UP0 ;  /* 0x000000ff06067287 */ /* 0x000fc80008000000 */
[----:B------:R-:W-:Y:S01]  /*3bc0*/  ULEA UR6, UR6, UR9, 0x3 ;  /* 0x0000000906067291 */ /* 0x000fe2000f8e18ff */
[----:B------:R-:W-:-:S04]  /*3bd0*/  LOP3.LUT R2, R2, UR5, RZ, 0x3c, !PT ;  /* 0x0000000502027c12 */ /* 0x000fc8000f8e3cff */
[----:B------:R-:W-:-:S04]  /*3be0*/  SHF.L.U32 R2, R2, 0x1f, RZ ;  /* 0x0000001f02027819 */ /* 0x000fc800000006ff */
[----:B------:R-:W3:Y:S02]  /*3bf0*/  SYNCS.PHASECHK.TRANS64.TRYWAIT P0, [UR6], R2 ;  /* 0x00000002ff0075a7 */ /* 0x000ee40008001106 */
[----:B---3--:R-:W-:Y:S05]  /*3c00*/  @!P0 BRA `(.L_x_72) ;  /* 0x0000005000e88947 */ /* 0x008fea0003800000 */
.L_x_171:
[----:B------:R-:W-:Y:S01]  /*3c10*/  NOP ;  /* 0x0000000000007918 */ /* 0x000fe20000000000 */
[----:B--2---:R-:W2:Y:S01]  /*3c20*/  LDS R0, [UR4+0x14] ;  /* 0x00001404ff007984 */ /* 0x004ea20008000800 */
[----:B------:R-:W-:Y:S01]  /*3c30*/  ULOP3.LUT UR6, UR13, 0xffff, URZ, 0xc0, !UPT ;  /* 0x0000ffff0d067892 */ /* 0x000fe2000f8ec0ff */
[----:B------:R-:W-:Y:S01]  /*3c40*/  UMOV UR8, 0xffff ;  /* 0x0000ffff00087882 */ /* 0x000fe20000000000 */
[----:B------:R-:W-:Y:S02]  /*3c50*/  UMOV UR5, 0x1 ;  /* 0x0000000100057882 */ /* 0x000fe40000000000 */
[----:B------:R-:W-:-:S04]  /*3c60*/  USHF.R.U32.HI UR6, URZ, 0x5, UR6 ;  /* 0x00000005ff067899 */ /* 0x000fc80008011606 */
[----:B------:R-:W-:Y:S02]  /*3c70*/  USHF.L.U32 UR8, UR8, UR6, URZ ;  /* 0x0000000608087299 */ /* 0x000fe400080006ff */
[----:B------:R-:W-:-:S04]  /*3c80*/  USHF.L.U32 UR5, UR5, UR6, URZ ;  /* 0x0000000605057299 */ /* 0x000fc800080006ff */
[----:B--2---:R-:W-:-:S04]  /*3c90*/  LOP3.LUT R0, R0, UR8, RZ, 0xc0, !PT ;  /* 0x0000000800007c12 */ /* 0x004fc8000f8ec0ff */
[----:B------:R-:W-:-:S13]  /*3ca0*/  ISETP.NE.AND P0, PT, R0, UR8, PT ;  /* 0x0000000800007c0c */ /* 0x000fda000bf05270 */
[----:B------:R-:W-:Y:S05]  /*3cb0*/  @P0 BRA `(.L_x_73) ;  /* 0x0000000000580947 */ /* 0x000fea0003800000 */
[----:B------:R-:W2:Y:S02]  /*3cc0*/  LDS R0, [UR4+0x18] ;  /* 0x00001804ff007984 */ /* 0x000ea40008000800 */
[----:B--2---:R-:W-:-:S04]  /*3cd0*/  LOP3.LUT R0, R0, UR5, RZ, 0xc0, !PT ;  /* 0x0000000500007c12 */ /* 0x004fc8000f8ec0ff */
[----:B------:R-:W-:-:S13]  /*3ce0*/  ISETP.NE.AND P0, PT, R0, UR5, PT ;  /* 0x0000000500007c0c */ /* 0x000fda000bf05270 */
[----:B------:R-:W-:Y:S05]  /*3cf0*/  @P0 BRA `(.L_x_74) ;  /* 0x00000000003c0947 */ /* 0x000fea0003800000 */
[----:B------:R-:W2:Y:S01]  /*3d00*/  S2R R2, SR_LANEID ;  /* 0x0000000000027919 */ /* 0x000ea20000000000 */
[----:B------:R-:W-:Y:S01]  /*3d10*/  ULOP3.LUT UR8, URZ, UR8, URZ, 0x33, !UPT ;  /* 0x00000008ff087292 */ /* 0x000fe2000f8e33ff */
[----:B------:R-:W-:Y:S02]  /*3d20*/  VOTEU.ANY UR7, UPT, PT ;  /* 0x0000000000077886 */ /* 0x000fe400038e0100 */
[----:B------:R-:W-:-:S03]  /*3d30*/  UFLO.U32 UR7, UR7 ;  /* 0x00000007000772bd */ /* 0x000fc600080e0000 */
[----:B------:R-:W-:-:S04]  /*3d40*/  IMAD.U32 R0, RZ, RZ, UR8 ;  /* 0x00000008ff007e24 */ /* 0x000fc8000f8e00ff */
[----:B------:R3:W1:Y:S02]  /*3d50*/  REDUX UR6, R0 ;  /* 0x00000000000673c4 */ /* 0x0006640000000000 */
[----:B------:R1:W-:Y:S01]  /*3d60*/  UTCATOMSWS.AND URZ, UR8 ;  /* 0x0000000800ff79e3 */ /* 0x0003e20008000000 */
[----:B--2---:R-:W-:Y:S02]  /*3d70*/  ISETP.EQ.U32.AND P0, PT, R2, UR7, PT ;  /* 0x0000000702007c0c */ /* 0x004fe4000bf02070 */
[----:B---3--:R-:W-:Y:S02]  /*3d80*/  LOP3.LUT R0, RZ, UR5, RZ, 0x33, !PT ;  /* 0x00000005ff007c12 */ /* 0x008fe4000f8e33ff */
[----:B-1----:R-:W-:Y:S02]  /*3d90*/  MOV R2, UR6 ;  /* 0x0000000600027c02 */ /* 0x002fe40008000f00 */
[----:B------:R-:W1:Y:S07]  /*3da0*/  REDUX UR5, R0 ;  /* 0x00000000000573c4 */ /* 0x000e6e0000000000 */
[----:B------:R2:W-:Y:S01]  /*3db0*/  @P0 ATOMS.AND RZ, [UR4+0x14], R2 ;  /* 0x00001402ffff098c */ /* 0x0005e2000a800004 */
[----:B-1----:R-:W-:-:S05]  /*3dc0*/  IMAD.U32 R0, RZ, RZ, UR5 ;  /* 0x00000005ff007e24 */ /* 0x002fca000f8e00ff */
[----:B------:R2:W-:Y:S01]  /*3dd0*/  @P0 ATOMS.AND RZ, [UR4+0x18], R0 ;  /* 0x00001800ffff098c */ /* 0x0005e2000a800004 */
[----:B------:R-:W-:Y:S05]  /*3de0*/  BRA `(.L_x_75) ;  /* 0x0000000000147947 */ /* 0x000fea0003800000 */
.L_x_74:
[----:B------:R-:W-:Y:S02]  /*3df0*/  MOV R2, 0x3e10 ;  /* 0x00003e1000027802 */ /* 0x000fe40000000f00 */
[----:B-1--45:R-:W-:Y:S05]  /*3e00*/  CALL.REL.NOINC `($__internal_0_$__cuda_sm10x_tcgen05_guardrail_trap_col_being_dealloced_not_returned_by_alloc) ;  /* 0x0000005400887944 */ /* 0x032fea0003c00000 */
[----:B------:R-:W-:Y:S05]  /*3e10*/  BRA `(.L_x_75) ;  /* 0x0000000000087947 */ /* 0x000fea0003800000 */
.L_x_73:
[----:B------:R-:W-:Y:S02]  /*3e20*/  MOV R2, 0x3e40 ;  /* 0x00003e4000027802 */ /* 0x000fe40000000f00 */
[----:B-1--45:R-:W-:Y:S05]  /*3e30*/  CALL.REL.NOINC `($__internal_2_$__cuda_sm10x_tcgen05_guardrail_trap_unallocated_columns_being_dealloced) ;  /* 0x0000005400947944 */ /* 0x032fea0003c00000 */
.L_x_75:
[----:B------:R-:W-:Y:S01]  /*3e40*/  NOP ;  /* 0x0000000000007918 */ /* 0x000fe20000000000 */
[----:B------:R-:W-:Y:S05]  /*3e50*/  EXIT ;  /* 0x000000000000794d */ /* 0x000fea0003800000 */
.L_x_57:
[----:B------:R-:W-:-:S09]  /*3e60*/  UISETP.NE.OR UP2, UPT, UR8, 0x3, !UP2 ;  /* 0x000000030800788c */ /* 0x000fd2000d745670 */
[----:B------:R-:W-:Y:S05]  /*3e70*/  BRA.U UP2, `(.L_x_76) ;  /* 0x0000000d02a47547 */ /* 0x000fea000b800000 */
[----:B------:R-:W1:Y:S01]  /*3e80*/  LDC R0, c[0x0][0xb30] ;  /* 0x0002cc00ff007b82 */ /* 0x000e620000000800 */
[----:B------:R-:W2:Y:S01]  /*3e90*/  LDCU.64 UR8, c[0x0][0x888] ;  /* 0x00011100ff0877ac */ /* 0x000ea20008000a00 */
[----:B------:R-:W-:Y:S02]  /*3ea0*/  HFMA2 R27, -RZ, RZ, 0, 0 ;  /* 0x00000000ff1b7431 */ /* 0x000fe400000001ff */
[----:B------:R-:W-:Y:S01]  /*3eb0*/  IMAD.MOV.U32 R29, RZ, RZ, 0x1 ;  /* 0x00000001ff1d7424 */ /* 0x000fe200078e00ff */
[----:B------:R-:W-:Y:S01]  /*3ec0*/  MOV R25, 0x1000 ;  /* 0x0000100000197802 */ /* 0x000fe20000000f00 */
[----:B------:R-:W4:Y:S01]  /*3ed0*/  LDCU.64 UR4, c[0x0][0x890] ;  /* 0x00011200ff0477ac */ /* 0x000f220008000a00 */
[----:B------:R-:W-:Y:S01]  /*3ee0*/  IMAD.MOV.U32 R28, RZ, RZ, RZ ;  /* 0x000000ffff1c7224 */ /* 0x000fe200078e00ff */
[----:B------:R-:W3:Y:S01]  /*3ef0*/  LDC R24, c[0x0][0x370] ;  /* 0x0000dc00ff187b82 */ /* 0x000ee20000000800 */
[----:B------:R-:W-:Y:S01]  /*3f00*/  UMOV UR7, 0x400 ;  /* 0x0000040000077882 */ /* 0x000fe20000000000 */
[----:B------:R-:W-:-:S02]  /*3f10*/  UPLOP3.LUT UP1, UPT, UPT, UPT, UPT, 0x40, 0x4 ;  /* 0x000000000004789c */ /* 0x000fc40003f2e870 */
[----:B------:R-:W-:-:S04]  /*3f20*/  ULEA UR7, UR37, UR7, 0x18 ;  /* 0x0000000725077291 */ /* 0x000fc8000f8ec0ff */
[----:B------:R-:W3:Y:S01]  /*3f30*/  LDC R3, c[0x0][0xb0c] ;  /* 0x0002c300ff037b82 */ /* 0x000ee20000000800 */
[----:B------:R-:W-:Y:S02]  /*3f40*/  UIADD3 UR13, UPT, UPT, UR7, 0xd0, URZ ;  /* 0x000000d0070d7890 */ /* 0x000fe4000fffe0ff */
[----:B--2---:R-:W-:Y:S02]  /*3f50*/  UISETP.NE.U32.AND UP2, UPT, UR8, URZ, UPT ;  /* 0x000000ff0800728c */ /* 0x004fe4000bf45070 */
[----:B------:R-:W-:Y:S02]  /*3f60*/  UIADD3 UR25, UPT, UPT, UR7, 0xc0, URZ ;  /* 0x000000c007197890 */ /* 0x000fe4000fffe0ff */
[----:B----4-:R-:W-:Y:S01]  /*3f70*/  UISETP.NE.U32.AND UP3, UPT, UR4, URZ, UPT ;  /* 0x000000ff0400728c */ /* 0x010fe2000bf65070 */
[----:B------:R-:W2:Y:S01]  /*3f80*/  LDC R18, c[0x0][0xb20] ;  /* 0x0002c800ff127b82 */ /* 0x000ea20000000800 */
[----:B-1----:R-:W-:Y:S01]  /*3f90*/  ISETP.NE.AND P1, PT, R0, 0x1, PT ;  /* 0x000000010000780c */ /* 0x002fe20003f25270 */
[----:B------:R-:W-:-:S02]  /*3fa0*/  UISETP.NE.AND.EX UP2, UPT, UR9, URZ, UPT, UP2 ;  /* 0x000000ff0900728c */ /* 0x000fc4000bf45320 */
[----:B------:R-:W-:Y:S02]  /*3fb0*/  UIADD3 UR17, UPT, UPT, UR7, 0xc8, URZ ;  /* 0x000000c807117890 */ /* 0x000fe4000fffe0ff */
[----:B------:R-:W-:Y:S02]  /*3fc0*/  UPRMT UR13, UR37, 0x654, UR13 ;  /* 0x00000654250d7896 */ /* 0x000fe4000800000d */
[----:B------:R-:W1:Y:S01]  /*3fd0*/  LDC.64 R30, c[0x0][0x348] ;  /* 0x0000d200ff1e7b82 */ /* 0x000e620000000a00 */
[----:B------:R-:W-:-:S07]  /*3fe0*/  UISETP.NE.AND.EX UP3, UPT, UR5, URZ, UPT, UP3 ;  /* 0x000000ff0500728c */ /* 0x000fce000bf65330 */
[----:B------:R-:W4:Y:S08]  /*3ff0*/  LDC.64 R16, c[0x0][0xb10] ;  /* 0x0002c400ff107b82 */ /* 0x000f300000000a00 */
[----:B------:R-:W1:Y:S08]  /*4000*/  LDC.64 R6, c[0x0][0xb18] ;  /* 0x0002c600ff067b82 */ /* 0x000e700000000a00 */
[----:B------:R-:W1:Y:S08]  /*4010*/  LDC.64 R4, c[0x0][0xb28] ;  /* 0x0002ca00ff047b82 */ /* 0x000e700000000a00 */
[----:B--23--:R-:W1:Y:S02]  /*4020*/  LDC R19, c[0x0][0x374] ;  /* 0x0000dd00ff137b82 */ /* 0x00ce640000000800 */
.L_x_86:
[C---:B------:R-:W-:Y:S02]  /*4030*/  LEA R0, R28.reuse, UR7, 0x3 ;  /* 0x000000071c007c11 */ /* 0x040fe4000f8e18ff */
[----:B------:R-:W-:Y:S02]  /*4040*/  SHF.L.U32 R2, R27, 0x1f, RZ ;  /* 0x0000001f1b027819 */ /* 0x000fe400000006ff */
[----:B------:R-:W-:Y:S02]  /*4050*/  LEA R20, R28, UR7, 0x4 ;  /* 0x000000071c147c11 */ /* 0x000fe4000f8e20ff */
[----:B--2---:R-:W2:Y:S02]  /*4060*/  SYNCS.PHASECHK.TRANS64.TRYWAIT P0, [R0+URZ+0x100], R2 ;  /* 0x00010002000075a7 */ /* 0x004ea400080011ff */
[----:B--2---:R-:W-:Y:S05]  /*4070*/  @!P0 BRA `(.L_x_77) ;  /* 0x0000004c00e48947 */ /* 0x004fea0003800000 */
.L_x_172:
[----:B------:R-:W-:Y:S01]  /*4080*/  ISETP.GE.AND P0, PT, R37, 0x1, PT ;  /* 0x000000012500780c */ /* 0x000fe20003f06270 */
[----:B------:R-:W3:Y:S01]  /*4090*/  LDS.128 R20, [R20+0x190] ;  /* 0x0001900014147984 */ /* 0x000ee20000000c00 */
[----:B--2---:R-:W-:Y:S01]  /*40a0*/  VIADD R0, R0, 0x110 ;  /* 0x0000011000007836 */ /* 0x004fe20000000000 */
[----:B------:R-:W-:Y:S01]  /*40b0*/  @!PT LDS RZ, [RZ] ;  /* 0x00000000fffff984 */ /* 0x000fe20000000800 */
[----:B------:R-:W-:Y:S01]  /*40c0*/  @!PT LDS RZ, [RZ] ;  /* 0x00000000fffff984 */ /* 0x000fe20000000800 */
[----:B------:R-:W-:Y:S01]  /*40d0*/  @!PT LDS RZ, [RZ] ;  /* 0x00000000fffff984 */ /* 0x000fe20000000800 */
[----:B------:R-:W-:Y:S01]  /*40e0*/  @!PT LDS RZ, [RZ] ;  /* 0x00000000fffff984 */ /* 0x000fe20000000800 */
[----:B------:R2:W-:Y:S06]  /*40f0*/  MEMBAR.ALL.CTA ;  /* 0x0000000000007992 */ /* 0x0005ec0000008000 */
[----:B--2---:R-:W2:Y:S01]  /*4100*/  FENCE.VIEW.ASYNC.S ;  /* 0x00000000000073c6 */ /* 0x004ea20000000000 */
[----:B------:R-:W-:Y:S04]  /*4110*/  PRMT R0, RZ, 0x654, R0 ;  /* 0x00000654ff007816 */ /* 0x000fe80000000000 */
[----:B--2---:R2:W-:Y:S01]  /*4120*/  SYNCS.ARRIVE.TRANS64.RED.A1T0 RZ, [R0+URZ], RZ ;  /* 0x000000ff00ff79a7 */ /* 0x0045e200081004ff */
[----:B---3--:R-:W-:Y:S11]  /*4130*/  LOP3.LUT P3, RZ, R22, 0x1, RZ, 0xc0, !PT ;  /* 0x0000000116ff7812 */ /* 0x008ff6000786c0ff */
[----:B------:R-:W-:Y:S02]  /*4140*/  @!UPT UIADD3 URZ, UPT, UPT, URZ, URZ, URZ ;  /* 0x000000fffffff290 */ /* 0x000fe4000fffe0ff */
[----:B------:R-:W-:Y:S02]  /*4150*/  @P3 MOV R11, R20 ;  /* 0x00000014000b3202 */ /* 0x000fe40000000f00 */
[----:B------:R-:W-:Y:S01]  /*4160*/  @P3 LOP3.LUT R10, R21, 0xffff, RZ, 0xc0, !PT ;  /* 0x0000ffff150a3812 */ /* 0x000fe200078ec0ff */
[----:B--2---:R-:W-:Y:S06]  /*4170*/  @!P0 BRA `(.L_x_78) ;  /* 0x0000000000a48947 */ /* 0x004fec0003800000 */
[-C--:B-1----:R-:W-:Y:S01]  /*4180*/  IMAD.HI.U32 R0, R19, R7.reuse, RZ ;  /* 0x0000000713007227 */ /* 0x082fe200078e00ff */
[----:B------:R-:W-:Y:S02]  /*4190*/  ISETP.NE.AND P0, PT, R6, 0x1, PT ;  /* 0x000000010600780c */ /* 0x000fe40003f05270 */
[----:B------:R-:W-:Y:S01]  /*41a0*/  ISETP.NE.AND P2, PT, R37, 0x1, PT ;  /* 0x000000012500780c */ /* 0x000fe20003f45270 */
[----:B----4-:R-:W-:Y:S01]  /*41b0*/  IMAD.HI.U32 R9, R24, R16, RZ ;  /* 0x0000001018097227 */ /* 0x010fe200078e00ff */
[----:B------:R-:W-:Y:S02]  /*41c0*/  SHF.R.U32.HI R0, RZ, R18, R0 ;  /* 0x00000012ff007219 */ /* 0x000fe40000011600 */
[----:B------:R-:W-:Y:S01]  /*41d0*/  ISETP.NE.AND P4, PT, R3, 0x1, PT ;  /* 0x000000010300780c */ /* 0x000fe20003f85270 */
[----:B------:R-:W-:Y:S01]  /*41e0*/  IMAD.HI.U32 R13, R10, R7, RZ ;  /* 0x000000070a0d7227 */ /* 0x000fe200078e00ff */
[----:B------:R-:W-:Y:S02]  /*41f0*/  SHF.R.U32.HI R9, RZ, R17, R9 ;  /* 0x00000011ff097219 */ /* 0x000fe40000011609 */
[----:B------:R-:W-:Y:S01]  /*4200*/  SEL R0, R19, R0, !P0 ;  /* 0x0000000013007207 */ /* 0x000fe20004000000 */
[----:B------:R-:W-:Y:S01]  /*4210*/  IMAD.HI.U32 R12, R11, R16, RZ ;  /* 0x000000100b0c7227 */ /* 0x000fe200078e00ff */
[----:B------:R-:W-:Y:S03]  /*4220*/  SEL R9, R24, R9, !P4 ;  /* 0x0000000918097207 */ /* 0x000fe60006000000 */
[-C--:B------:R-:W-:Y:S01]  /*4230*/  IMAD.HI.U32 R8, R0, R4.reuse, RZ ;  /* 0x0000000400087227 */ /* 0x080fe200078e00ff */
[----:B------:R-:W-:Y:S03]  /*4240*/  SHF.R.U32.HI R12, RZ, R17, R12 ;  /* 0x00000011ff0c7219 */ /* 0x000fe6000001160c */
[----:B------:R-:W-:Y:S01]  /*4250*/  IMAD.HI.U32 R2, R9, R4, RZ ;  /* 0x0000000409027227 */ /* 0x000fe200078e00ff */
[-C--:B------:R-:W-:Y:S02]  /*4260*/  @P2 SHF.R.U32.HI R0, RZ, R5.reuse, R8 ;  /* 0x00000005ff002219 */ /* 0x080fe40000011608 */
[----:B------:R-:W-:Y:S02]  /*4270*/  SHF.R.U32.HI R8, RZ, R18, R13 ;  /* 0x00000012ff087219 */ /* 0x000fe4000001160d */
[----:B------:R-:W-:Y:S01]  /*4280*/  @P2 SHF.R.U32.HI R9, RZ, R5, R2 ;  /* 0x00000005ff092219 */ /* 0x000fe20000011602 */
[----:B------:R-:W-:Y:S01]  /*4290*/  IMAD R0, R37, R0, RZ ;  /* 0x0000000025007224 */ /* 0x000fe200078e02ff */
[----:B------:R-:W-:Y:S02]  /*42a0*/  SEL R8, R10, R8, !P0 ;  /* 0x000000080a087207 */ /* 0x000fe40004000000 */
[----:B------:R-:W-:Y:S01]  /*42b0*/  SEL R2, R11, R12, !P4 ;  /* 0x0000000c0b027207 */ /* 0x000fe20006000000 */
[C---:B------:R-:W-:Y:S01]  /*42c0*/  IMAD R12, R37.reuse, R9, RZ ;  /* 0x00000009250c7224 */ /* 0x040fe200078e02ff */
[C---:B------:R-:W-:Y:S01]  /*42d0*/  ISETP.GE.AND P0, PT, R8.reuse, R0, PT ;  /* 0x000000000800720c */ /* 0x040fe20003f06270 */
[----:B------:R-:W-:Y:S03]  /*42e0*/  IMAD.HI.U32 R0, R8, R4, RZ ;  /* 0x0000000408007227 */ /* 0x000fe600078e00ff */
[----:B------:R-:W-:Y:S02]  /*42f0*/  ISETP.GE.OR P0, PT, R2, R12, P0 ;  /* 0x0000000c0200720c */ /* 0x000fe40000706670 */
[-C--:B------:R-:W-:Y:S04]  /*4300*/  SHF.R.U32.HI R0, RZ, R5.reuse, R0 ;  /* 0x00000005ff007219 */ /* 0x080fe80000011600 */
[----:B------:R-:W-:Y:S05]  /*4310*/  SEL R13, R8, R0, !P2 ;  /* 0x00000000080d7207 */ /* 0x000fea0005000000 */
[----:B------:R-:W-:Y:S02]  /*4320*/  IMAD.MOV R12, RZ, RZ, -R13 ;  /* 0x000000ffff0c7224 */ /* 0x000fe400078e0a0d */
[C---:B------:R-:W-:Y:S04]  /*4330*/  @!P0 IMAD.HI.U32 R0, R2.reuse, R4, RZ ;  /* 0x0000000402008227 */ /* 0x040fe800078e00ff */
[----:B------:R-:W-:Y:S01]  /*4340*/  IMAD R12, R37, R12, R8 ;  /* 0x0000000c250c7224 */ /* 0x000fe200078e0208 */
[----:B------:R-:W-:Y:S04]  /*4350*/  @!P0 SHF.R.U32.HI R0, RZ, R5, R0 ;  /* 0x00000005ff008219 */ /* 0x000fe80000011600 */
[----:B------:R-:W-:Y:S04]  /*4360*/  @!P0 SEL R0, R2, R0, !P2 ;  /* 0x0000000002008207 */ /* 0x000fe80005000000 */
[----:B------:R-:W-:Y:S01]  /*4370*/  @!P0 IADD3 R13, PT, PT, R13, -R0, RZ ;  /* 0x800000000d0d8210 */ /* 0x000fe20007ffe0ff */
[----:B------:R-:W-:Y:S01]  /*4380*/  @!P0 IMAD R0, R9, R12, R0 ;  /* 0x0000000c09008224 */ /* 0x000fe200078e0200 */
[----:B------:R-:W-:Y:S01]  /*4390*/  IADD3 R9, PT, PT, -R8, RZ, RZ ;  /* 0x000000ff08097210 */ /* 0x000fe20007ffe1ff */
[--C-:B------:R-:W-:Y:S02]  /*43a0*/  IMAD.MOV R12, RZ, RZ, -R2.reuse ;  /* 0x000000ffff0c7224 */ /* 0x100fe400078e0a02 */
[----:B------:R-:W-:Y:S02]  /*43b0*/  @!P0 IMAD R8, R13, R37, R2 ;  /* 0x000000250d088224 */ /* 0x000fe400078e0202 */
[----:B------:R-:W-:Y:S02]  /*43c0*/  @!P0 IMAD.MOV.U32 R2, RZ, RZ, R0 ;  /* 0x000000ffff028224 */ /* 0x000fe400078e0000 */
[----:B------:R-:W-:Y:S02]  /*43d0*/  IMAD R11, R3, R12, R11 ;  /* 0x0000000c030b7224 */ /* 0x000fe400078e020b */
[----:B------:R-:W-:Y:S02]  /*43e0*/  IMAD R10, R6, R9, R10 ;  /* 0x00000009060a7224 */ /* 0x000fe400078e020a */
[----:B------:R-:W-:Y:S02]  /*43f0*/  IMAD R11, R2, R3, R11 ;  /* 0x00000003020b7224 */ /* 0x000fe400078e020b */
[----:B------:R-:W-:Y:S02]  /*4400*/  IMAD R10, R8, R6, R10 ;  /* 0x00000006080a7224 */ /* 0x000fe400078e020a */
.L_x_78:
[----:B------:R-:W-:Y:S05]  /*4410*/  BRA.U UP1, `(.L_x_79) ;  /* 0x0000000101107547 */ /* 0x000fea000b800000 */
[----:B------:R-:W-:Y:S04]  /*4420*/  MOV R2, UR6 ;  /* 0x0000000600027c02 */ /* 0x000fe80008000f00 */
[----:B------:R-:W-:Y:S04]  /*4430*/  SHF.L.U32 R2, R2, 0x1f, RZ ;  /* 0x0000001f02027819 */ /* 0x000fe800000006ff */
[----:B------:R-:W2:Y:S02]  /*4440*/  SYNCS.PHASECHK.TRANS64.TRYWAIT P0, [UR7+0xf8], R2 ;  /* 0x0000f802ff0075a7 */ /* 0x000ea40008001107 */
[----:B--2---:R-:W-:Y:S05]  /*4450*/  @!P0 BRA `(.L_x_80) ;  /* 0x0000004c00008947 */ /* 0x004fea0003800000 */
.L_x_79:
[----:B------:R-:W-:Y:S02]  /*4460*/  R2UR UR27, R15 ;  /* 0x000000000f1b72ca */ /* 0x000fe400000e0000 */
[----:B------:R-:W-:Y:S02]  /*4470*/  R2UR UR26, R14 ;  /* 0x000000000e1a72ca */ /* 0x000fe400000e0000 */
[----:B------:R-:W-:Y:S02]  /*4480*/  ISETP.NE.U32.AND P2, PT, RZ, UR4, PT ;  /* 0x00000004ff007c0c */ /* 0x000fe4000bf45070 */
[----:B------:R-:W-:Y:S02]  /*4490*/  SHF.L.U32 R14, R29, 0x1f, RZ ;  /* 0x0000001f1d0e7819 */ /* 0x000fe400000006ff */
[----:B------:R-:W-:Y:S05]  /*44a0*/  ISETP.NE.AND.EX P2, PT, RZ, UR5, PT, P2 ;  /* 0x00000005ff007c0c */ /* 0x000fea000bf45320 */
[----:B------:R-:W-:Y:S02]  /*44b0*/  USHF.L.U32 UR27, UR27, 0x6, URZ ;  /* 0x000000061b1b7899 */ /* 0x000fe400080006ff */
[----:B------:R-:W-:Y:S01]  /*44c0*/  UIMAD UR26, UR26, 0xc0, URZ ;  /* 0x000000c01a1a78a4 */ /* 0x000fe2000f8e02ff */
[----:B------:R-:W-:Y:S11]  /*44d0*/  BRA.U !UP3, `(.L_x_81) ;  /* 0x000000010b347547 */ /* 0x000ff6000b800000 */
[----:B------:R-:W-:Y:S01]  /*44e0*/  UPLOP3.LUT UP0, UPT, UPT, UPT, UP2, 0x80, 0x8 ;  /* 0x000000000008789c */ /* 0x000fe20003f0f020 */
[----:B--2---:R-:W-:Y:S02]  /*44f0*/  HFMA2 R0, -RZ, RZ, 0, 5.9604644775390625e-08 ;  /* 0x00000001ff007431 */ /* 0x004fe400000001ff */
[----:B------:R-:W-:Y:S03]  /*4500*/  IMAD.MOV.U32 R98, RZ, RZ, 0x1 ;  /* 0x00000001ff627424 */ /* 0x000fe600078e00ff */
[----:B------:R-:W-:Y:S05]  /*4510*/  PLOP3.LUT P0, PT, PT, PT, UP0, 0x80, 0x8 ;  /* 0x000000000008781c */ /* 0x000fea0003f0f008 */
[----:B------:R-:W2:Y:S01]  /*4520*/  @UP0 LDCU.64 UR10, c[0x0][0x888] ;  /* 0x00011100ff0a07ac */ /* 0x000ea20008000a00 */
[----:B------:R-:W-:Y:S07]  /*4530*/  @UP0 UIMAD UR8, UR36, UR4, URZ ;  /* 0x00000004240802a4 */ /* 0x000fee000f8e02ff */
[----:B------:R-:W-:Y:S01]  /*4540*/  @!P0 PRMT R98, R0, 0x7610, R98 ;  /* 0x0000761000628816 */ /* 0x000fe20000000062 */
[----:B--2---:R-:W-:Y:S03]  /*4550*/  @UP0 UIMAD.WIDE UR10, UR8, 0x4, UR10 ;  /* 0x00000004080a08a5 */ /* 0x004fe6000f8e020a */
[----:B------:R-:W2:Y:S03]  /*4560*/  @!UP0 LDCU UR8, c[0x0][0x880] ;  /* 0x00011000ff0887ac */ /* 0x000ea60008000800 */
[----:B------:R-:W-:Y:S01]  /*4570*/  IMAD.U32 R8, RZ, RZ, UR10 ;  /* 0x0000000aff087e24 */ /* 0x000fe2000f8e00ff */
[----:B------:R-:W-:Y:S05]  /*4580*/  MOV R9, UR11 ;  /* 0x0000000b00097c02 */ /* 0x000fea0008000f00 */
[----:B-----5:R3:W5:Y:S02]  /*4590*/  @P0 LDG.E R49, desc[UR46][R8.64] ;  /* 0x0000002e08310981 */ /* 0x020764000c1e1900 */
[----:B--23--:R-:W-:Y:S07]  /*45a0*/  @!P0 IMAD.U32 R49, RZ, RZ, UR8 ;  /* 0x00000008ff318e24 */ /* 0x00cfee000f8e00ff */
.L_x_81:
[----:B-----5:R-:W-:Y:S01]  /*45b0*/  @!P2 FSETP.EQ.AND P0, PT, R49, RZ, PT ;  /* 0x000000ff3100a20b */ /* 0x020fe20003f02000 */
[----:B------:R-:W-:Y:S01]  /*45c0*/  @!UPT UIADD3 URZ, UPT, UPT, URZ, URZ, URZ ;  /* 0x000000fffffff290 */ /* 0x000fe2000fffe0ff */
[----:B------:R-:W-:Y:S11]  /*45d0*/  @!P2 BRA `(.L_x_82) ;  /* 0x000000000014a947 */ /* 0x000ff60003800000 */
[----:B------:R-:W-:Y:S02]  /*45e0*/  LOP3.LUT P2, RZ, R98, 0xff, RZ, 0xc0, !PT ;  /* 0x000000ff62ff7812 */ /* 0x000fe4000784c0ff */
[----:B------:R-:W-:Y:S04]  /*45f0*/  PLOP3.LUT P0, PT, PT, PT, UP0, 0x80, 0x8 ;  /* 0x000000000008781c */ /* 0x000fe80003f0f008 */
[----:B------:R-:W-:Y:S07]  /*4600*/  PLOP3.LUT P0, PT, P0, PT, PT, 0x8, 0x80 ;  /* 0x000000000080781c */ /* 0x000fee000070e170 */
[----:B------:R-:W-:Y:S11]  /*4610*/  @P2 FSETP.EQ.AND P0, PT, R49, RZ, PT ;  /* 0x000000ff3100220b */ /* 0x000ff60003f02000 */
[----:B------:R-:W-:Y:S02]  /*4620*/  @!UPT UIADD3 URZ, UPT, UPT, URZ, URZ, URZ ;  /* 0x000000fffffff290 */ /* 0x000fe4000fffe0ff */
.L_x_82:
[----:B------:R-:W3:Y:S01]  /*4630*/  SYNCS.PHASECHK.TRANS64.TRYWAIT P2, [UR7+0xd8], R14 ;  /* 0x0000d80eff0075a7 */ /* 0x000ee20008041107 */
[----:B------:R-:W-:Y:S04]  /*4640*/  ELECT P4, URZ, PT ;  /* 0x0000000000ff782f */ /* 0x000fe80003880000 */
[----:B------:R-:W-:Y:S11]  /*4650*/  PLOP3.LUT P4, PT, P0, P4, PT, 0xf2, 0x2f ;  /* 0x00000000002f781c */ /* 0x000ff60000789e72 */
[----:B------:R-:W-:Y:S02]  /*4660*/  @!UPT UIADD3 URZ, UPT, UPT, URZ, URZ, URZ ;  /* 0x000000fffffff290 */ /* 0x000fe4000fffe0ff */
[----:B-1----:R-:W-:Y:S05]  /*4670*/  @!P4 IADD3 R8, P0, PT, R30, 0x580, RZ ;  /* 0x000005801e08c810 */ /* 0x002fea0007f1e0ff */
[----:B--2---:R-:W-:Y:S01]  /*4680*/  @!P4 IMAD.X R2, RZ, RZ, R31, P0 ;  /* 0x000000ffff02c224 */ /* 0x004fe200000e061f */
[----:B---3--:R-:W-:Y:S07]  /*4690*/  @!P2 BRA `(.L_x_83) ;  /* 0x000000480088a947 */ /* 0x008fee0003800000 */
.L_x_175:
[----:B------:R-:W-:Y:S01]  /*46a0*/  @!P4 R2UR UR8, R2 ;  /* 0x000000000208c2ca */ /* 0x000fe200000e0000 */
[----:B------:R-:W-:Y:S01]  /*46b0*/  VOTEU.ALL UP1, P4 ;  /* 0x0000000000ff7886 */ /* 0x000fe20002020000 */
[----:B------:R-:W-:Y:S01]  /*46c0*/  @!P4 R2UR UR9, R8 ;  /* 0x000000000809c2ca */ /* 0x000fe200000e0000 */
[----:B-1----:R-:W-:Y:S01]  /*46d0*/  @!P4 IMAD.MOV.U32 R0, RZ, RZ, 0x1000 ;  /* 0x00001000ff00c424 */ /* 0x002fe200078e00ff */
[----:B------:R-:W-:Y:S01]  /*46e0*/  UMOV UR10, 0x0 ;  /* 0x00000000000a7882 */ /* 0x000fe20000000000 */
[----:B------:R-:W-:Y:S01]  /*46f0*/  UMOV UR11, 0x10000000 ;  /* 0x10000000000b7882 */ /* 0x000fe20000000000 */
[----:B------:R-:W-:Y:S01]  /*4700*/  @!UP1 UIADD3 UR24, UPT, UPT, UR7, 0x200, URZ ;  /* 0x0000020007189890 */ /* 0x000fe2000fffe0ff */
[----:B------:R-:W-:Y:S01]  /*4710*/  VOTEU.ALL UP1, P4 ;  /* 0x0000000000ff7886 */ /* 0x000fe20002020000 */
[----:B------:R-:W-:Y:S05]  /*4720*/  UMOV UR28, UR36 ;  /* 0x00000024001c7c82 */ /* 0x000fea0008000000 */
[----:B------:R-:W-:Y:S01]  /*4730*/  IMAD.U32 R9, RZ, RZ, UR8 ;  /* 0x00000008ff097e24 */ /* 0x000fe2000f8e00ff */
[----:B------:R-:W-:Y:S01]  /*4740*/  UPRMT UR8, UR37, 0x654, UR25 ;  /* 0x0000065425087896 */ /* 0x000fe20008000019 */
[----:B------:R-:W-:Y:S03]  /*4750*/  IMAD.U32 R8, RZ, RZ, UR9 ;  /* 0x00000009ff087e24 */ /* 0x000fe6000f8e00ff */
[----:B------:R-:W-:Y:S02]  /*4760*/  @!P4 R2UR UR15, R9 ;  /* 0x00000000090fc2ca */ /* 0x000fe400000e0000 */
[----:B------:R-:W-:Y:S02]  /*4770*/  @!P4 R2UR UR14, R8 ;  /* 0x00000000080ec2ca */ /* 0x000fe400000e0000 */
[----:B------:R-:W-:Y:S05]  /*4780*/  @!P4 IADD3 R8, P0, PT, R30, 0x580, RZ ;  /* 0x000005801e08c810 */ /* 0x000fea0007f1e0ff */
[----:B------:R-:W-:Y:S06]  /*4790*/  @!P4 IMAD.X R2, RZ, RZ, R31, P0 ;  /* 0x000000ffff02c224 */ /* 0x000fec00000e061f */
[----:B------:R1:W-:Y:S01]  /*47a0*/  @!UP1 UTMALDG.3D [UR24], [UR14], desc[UR10] ;  /* 0x00000a180e0095b4 */ /* 0x0003e20008011000 */
[----:B------:R1:W-:Y:S01]  /*47b0*/  @!P4 SYNCS.ARRIVE.TRANS64.RED.A0TR RZ, [UR7+0xc0], R0 ;  /* 0x0000c000ffffc9a7 */ /* 0x0003e20008300407 */
[----:B------:R-:W-:Y:S01]  /*47c0*/  SYNCS.ARRIVE.TRANS64.RED.A1T0 RZ, [UR8], RZ ;  /* 0x000000ffffff79a7 */ /* 0x000fe20008100408 */
[----:B------:R-:W2:Y:S02]  /*47d0*/  SYNCS.PHASECHK.TRANS64.TRYWAIT P2, [UR7+0xe0], R14 ;  /* 0x0000e00eff0075a7 */ /* 0x000ea40008041107 */
[----:B-12---:R-:W-:Y:S05]  /*47e0*/  @!P2 BRA `(.L_x_84) ;  /* 0x00000048004ca947 */ /* 0x006fea0003800000 */
.L_x_177:
[----:B------:R-:W2:Y:S01]  /*47f0*/  LDC.64 R12, c[0x0][0xb18] ;  /* 0x0002c600ff0c7b82 */ /* 0x000ea20000000a00 */
[----:B------:R-:W-:Y:S01]  /*4800*/  @!P4 R2UR UR8, R2 ;  /* 0x000000000208c2ca */ /* 0x000fe200000e0000 */
[----:B------:R-:W-:Y:S01]  /*4810*/  VOTEU.ALL UP1, P4 ;  /* 0x0000000000ff7886 */ /* 0x000fe20002020000 */
[----:B------:R-:W-:Y:S01]  /*4820*/  @!P4 R2UR UR9, R8 ;  /* 0x000000000809c2ca */ /* 0x000fe200000e0000 */
[----:B-1----:R-:W-:Y:S01]  /*4830*/  @!P4 IMAD.MOV.U32 R0, RZ, RZ, 0x1000 ;  /* 0x00001000ff00c424 */ /* 0x002fe200078e00ff */
[----:B------:R-:W-:Y:S03]  /*4840*/  UMOV UR10, 0x0 ;  /* 0x00000000000a7882 */ /* 0x000fe60000000000 */
[----:B------:R-:W1:Y:S01]  /*4850*/  @!P1 LDC R2, c[0x0][0xb0c] ;  /* 0x0002c300ff029b82 */ /* 0x000e620000000800 */
[----:B------:R-:W-:Y:S01]  /*4860*/  @!UP1 UIADD3 UR18, UPT, UPT, UR26, 0x40, URZ ;  /* 0x000000401a129890 */ /* 0x000fe2000fffe0ff */
[----:B------:R-:W-:Y:S01]  /*4870*/  @P3 SHF.R.U32.HI R26, RZ, 0x10, R21 ;  /* 0x00000010ff1a3819 */ /* 0x000fe20000011615 */
[----:B------:R-:W-:Y:S01]  /*4880*/  @!UP1 UIADD3 UR16, UPT, UPT, UR7, 0x1200, URZ ;  /* 0x0000120007109890 */ /* 0x000fe2000fffe0ff */
[----:B------:R-:W-:Y:S01]  /*4890*/  VIADD R28, R28, 0x1 ;  /* 0x000000011c1c7836 */ /* 0x000fe20000000000 */
[----:B------:R-:W-:Y:S01]  /*48a0*/  VOTEU.ALL UP1, P4 ;  /* 0x0000000000ff7886 */ /* 0x000fe20002020000 */
[----:B------:R-:W-:Y:S01]  /*48b0*/  UMOV UR11, 0x10000000 ;  /* 0x10000000000b7882 */ /* 0x000fe20000000000 */
[----:B------:R-:W-:Y:S01]  /*48c0*/  UMOV UR19, UR27 ;  /* 0x0000001b00137c82 */ /* 0x000fe20008000000 */
[----:B------:R-:W-:Y:S01]  /*48d0*/  IMAD.U32 R9, RZ, RZ, UR8 ;  /* 0x00000008ff097e24 */ /* 0x000fe2000f8e00ff */
[----:B------:R-:W-:Y:S01]  /*48e0*/  UMOV UR20, UR36 ;  /* 0x0000002400147c82 */ /* 0x000fe20008000000 */
[----:B------:R-:W-:Y:S01]  /*48f0*/  IMAD.U32 R8, RZ, RZ, UR9 ;  /* 0x00000009ff087e24 */ /* 0x000fe2000f8e00ff */
[----:B------:R-:W-:Y:S02]  /*4900*/  UPRMT UR8, UR37, 0x654, UR17 ;  /* 0x0000065425087896 */ /* 0x000fe40008000011 */
[----:B------:R-:W-:Y:S02]  /*4910*/  @!P4 R2UR UR15, R9 ;  /* 0x00000000090fc2ca */ /* 0x000fe400000e0000 */
[----:B------:R-:W-:Y:S02]  /*4920*/  @!P4 R2UR UR14, R8 ;  /* 0x00000000080ec2ca */ /* 0x000fe400000e0000 */
[----:B------:R-:W3:Y:S11]  /*4930*/  LDC.64 R8, c[0x0][0xb10] ;  /* 0x0002c400ff087b82 */ /* 0x000ef60000000a00 */
[----:B------:R1:W-:Y:S01]  /*4940*/  @!UP1 UTMALDG.3D [UR16], [UR14], desc[UR10] ;  /* 0x00000a100e0095b4 */ /* 0x0003e20008011000 */
[----:B------:R5:W-:Y:S01]  /*4950*/  @!P4 SYNCS.ARRIVE.TRANS64.RED.A0TR RZ, [UR7+0xc8], R0 ;  /* 0x0000c800ffffc9a7 */ /* 0x000be20008300407 */
[C---:B---3--:R-:W-:Y:S01]  /*4960*/  @!P1 IMAD.HI.U32 R8, R11.reuse, R8, RZ ;  /* 0x000000080b089227 */ /* 0x048fe200078e00ff */
[----:B--2---:R-:W-:Y:S02]  /*4970*/  @!P1 ISETP.NE.AND P0, PT, R12, 0x1, PT ;  /* 0x000000010c00980c */ /* 0x004fe40003f05270 */
[----:B-1----:R-:W-:Y:S01]  /*4980*/  @!P1 ISETP.NE.AND P2, PT, R2, 0x1, PT ;  /* 0x000000010200980c */ /* 0x002fe20003f45270 */
[----:B------:R-:W-:Y:S01]  /*4990*/  SYNCS.ARRIVE.TRANS64.RED.A1T0 RZ, [UR8], RZ ;  /* 0x000000ffffff79a7 */ /* 0x000fe20008100408 */
[C---:B------:R-:W-:Y:S01]  /*49a0*/  @!P1 IMAD.HI.U32 R13, R10.reuse, R13, RZ ;  /* 0x0000000d0a0d9227 */ /* 0x040fe200078e00ff */
[----:B------:R-:W-:Y:S04]  /*49b0*/  @!P1 SHF.R.U32.HI R8, RZ, R9, R8 ;  /* 0x00000009ff089219 */ /* 0x000fe80000011608 */
[----:B------:R-:W-:Y:S01]  /*49c0*/  @!P1 SEL R8, R11, R8, !P2 ;  /* 0x000000080b089207 */ /* 0x000fe20005000000 */
[----:B------:R-:W1:Y:S01]  /*49d0*/  SYNCS.PHASECHK.TRANS64.TRYWAIT P5, [UR7+0xe8], R14 ;  /* 0x0000e80eff0075a7 */ /* 0x000e6200080a1107 */
[----:B-----5:R-:W2:Y:S02]  /*49e0*/  @!P1 LDC R0, c[0x0][0xb20] ;  /* 0x0002c800ff009b82 */ /* 0x020ea40000000800 */
[----:B--2---:R-:W-:Y:S04]  /*49f0*/  @!P1 SHF.R.U32.HI R0, RZ, R0, R13 ;  /* 0x00000000ff009219 */ /* 0x004fe8000001160d */
[----:B------:R-:W-:Y:S05]  /*4a00*/  @!P1 SEL R9, R10, R0, !P0 ;  /* 0x000000000a099207 */ /* 0x000fea0004000000 */
[----:B------:R-:W-:Y:S02]  /*4a10*/  @!P1 IMAD.IADD R0, R9, 0x1, -R8 ;  /* 0x0000000109009824 */ /* 0x000fe400078e0a08 */
[----:B------:R-:W-:Y:S02]  /*4a20*/  @!P1 IMAD.IADD R8, R8, 0x1, -R9 ;  /* 0x0000000108089824 */ /* 0x000fe400078e0a09 */
[----:B------:R-:W-:Y:S02]  /*4a30*/  @!P1 IMAD R11, R0, R2, R11 ;  /* 0x00000002000b9224 */ /* 0x000fe400078e020b */
[----:B------:R-:W-:Y:S01]  /*4a40*/  @!P1 IMAD R10, R8, R12, R10 ;  /* 0x0000000c080a9224 */ /* 0x000fe200078e020a */
[----:B-1----:R-:W-:Y:S06]  /*4a50*/  @!P5 BRA `(.L_x_85) ;  /* 0x0000004400c8d947 */ /* 0x002fec0003800000 */
.L_x_179:
[----:B------:R-:W-:Y:S01]  /*4a60*/  @!P4 IADD3 R2, P0, PT, R30, 0x580, RZ ;  /* 0x000005801e02c810 */ /* 0x000fe20007f1e0ff */
[----:B------:R-:W-:Y:S01]  /*4a70*/  VOTEU.ALL UP1, P4 ;  /* 0x0000000000ff7886 */ /* 0x000fe20002020000 */
[----:B------:R-:W-:Y:S01]  /*4a80*/  UMOV UR18, 0x0 ;  /* 0x0000000000127882 */ /* 0x000fe20000000000 */
[----:B------:R-:W-:Y:S01]  /*4a90*/  UMOV UR19, 0x10000000 ;  /* 0x1000000000137882 */ /* 0x000fe20000000000 */
[----:B------:R-:W-:Y:S01]  /*4aa0*/  @!P4 R2UR UR9, R2 ;  /* 0x000000000209c2ca */ /* 0x000fe200000e0000 */
[----:B-1----:R-:W-:Y:S01]  /*4ab0*/  @!P4 IMAD.X R0, RZ, RZ, R31, P0 ;  /* 0x000000ffff00c224 */ /* 0x002fe200000e061f */
[----:B------:R-:W-:Y:S01]  /*4ac0*/  @!UP1 UIADD3 UR10, UPT, UPT, UR26, 0x80, URZ ;  /* 0x000000801a0a9890 */ /* 0x000fe2000fffe0ff */
[----:B------:R-:W-:Y:S01]  /*4ad0*/  ISETP.NE.AND P0, PT, R28, 0x2, PT ;  /* 0x000000021c00780c */ /* 0x000fe20003f05270 */
[----:B------:R-:W-:Y:S01]  /*4ae0*/  UMOV UR11, UR27 ;  /* 0x0000001b000b7c82 */ /* 0x000fe20008000000 */
[----:B------:R-:W-:Y:S01]  /*4af0*/  UMOV UR12, UR36 ;  /* 0x00000024000c7c82 */ /* 0x000fe20008000000 */
[----:B------:R-:W-:Y:S01]  /*4b00*/  @!P4 R2UR UR8, R0 ;  /* 0x000000000008c2ca */ /* 0x000fe200000e0000 */
[----:B------:R-:W-:Y:S01]  /*4b10*/  IMAD.IADD R14, R10, 0x1, R96 ;  /* 0x000000010a0e7824 */ /* 0x000fe200078e0260 */
[----:B------:R-:W-:Y:S01]  /*4b20*/  @P3 R2UR UR36, R26 ;  /* 0x000000001a2432ca */ /* 0x000fe200000e0000 */
[----:B------:R-:W-:Y:S01]  /*4b30*/  IMAD.IADD R15, R11, 0x1, R97 ;  /* 0x000000010b0f7824 */ /* 0x000fe200078e0261 */
[----:B------:R-:W-:Y:S02]  /*4b40*/  SEL R0, RZ, 0x1, P0 ;  /* 0x00000001ff007807 */ /* 0x000fe40000000000 */
[----:B------:R-:W-:Y:S01]  /*4b50*/  LOP3.LUT R29, R29, 0x1, RZ, 0x3c, !PT ;  /* 0x000000011d1d7812 */ /* 0x000fe200078e3cff */
[----:B------:R-:W-:Y:S01]  /*4b60*/  IMAD.U32 R8, RZ, RZ, UR9 ;  /* 0x00000009ff087e24 */ /* 0x000fe2000f8e00ff */
[----:B------:R-:W-:Y:S01]  /*4b70*/  @!UP1 UIADD3 UR9, UPT, UPT, UR7, 0xd0, URZ ;  /* 0x000000d007099890 */ /* 0x000fe2000fffe0ff */
[----:B------:R-:W-:Y:S02]  /*4b80*/  LOP3.LUT R27, R27, R0, RZ, 0x3c, !PT ;  /* 0x000000001b1b7212 */ /* 0x000fe400078e3cff */
[----:B------:R-:W-:Y:S02]  /*4b90*/  SEL R28, R28, RZ, P0 ;  /* 0x000000ff1c1c7207 */ /* 0x000fe40000000000 */
[----:B------:R-:W-:Y:S01]  /*4ba0*/  IMAD.U32 R9, RZ, RZ, UR8 ;  /* 0x00000008ff097e24 */ /* 0x000fe2000f8e00ff */
[----:B------:R-:W-:Y:S01]  /*4bb0*/  @!P4 R2UR UR14, R8 ;  /* 0x00000000080ec2ca */ /* 0x000fe200000e0000 */
[----:B------:R-:W-:Y:S01]  /*4bc0*/  @!UP1 UIADD3 UR8, UPT, UPT, UR7, 0x2200, URZ ;  /* 0x0000220007089890 */ /* 0x000fe2000fffe0ff */
[----:B------:R-:W-:Y:S02]  /*4bd0*/  VOTEU.ALL UP1, P4 ;  /* 0x0000000000ff7886 */ /* 0x000fe40002020000 */
[----:B------:R-:W-:Y:S11]  /*4be0*/  @!P4 R2UR UR15, R9 ;  /* 0x00000000090fc2ca */ /* 0x000ff600000e0000 */
[----:B------:R-:W-:Y:S02]  /*4bf0*/  @!UPT UIADD3 URZ, UPT, UPT, URZ, URZ, URZ ;  /* 0x000000fffffff290 */ /* 0x000fe4000fffe0ff */
[----:B------:R2:W-:Y:S01]  /*4c00*/  @!UP1 UTMALDG.3D [UR8], [UR14], desc[UR18] ;  /* 0x000012080e0095b4 */ /* 0x0005e20008011000 */
[----:B------:R2:W-:Y:S01]  /*4c10*/  @!P4 SYNCS.ARRIVE.TRANS64.RED.A0TR RZ, [UR7+0xd0], R25 ;  /* 0x0000d019ffffc9a7 */ /* 0x0005e20008300407 */
[----:B------:R-:W-:Y:S01]  /*4c20*/  UPLOP3.LUT UP1, UPT, UPT, UPT, UPT, 0x80, 0x8 ;  /* 0x000000000008789c */ /* 0x000fe20003f2f070 */
[----:B------:R-:W-:Y:S01]  /*4c30*/  SYNCS.ARRIVE.TRANS64.RED.A1T0 RZ, [UR13], RZ ;  /* 0x000000ffffff79a7 */ /* 0x000fe2000810040d */
[----:B------:R-:W-:Y:S09]  /*4c40*/  @P3 BRA `(.L_x_86) ;  /* 0xfffffff000f83947 */ /* 0x000ff2000383ffff */
[----:B------:R-:W-:-:S04]  /*4c50*/  SHF.L.U32 R2, R29, 0x1f, RZ ;  /* 0x0000001f1d027819 */ /* 0x000fc800000006ff */
[----:B------:R-:W1:Y:S02]  /*4c60*/  SYNCS.PHASECHK.TRANS64.TRYWAIT P0, [UR7+0xd8], R2 ;  /* 0x0000d802ff0075a7 */ /* 0x000e640008001107 */
[----:B-1----:R-:W-:Y:S05]  /*4c70*/  @!P0 BRA `(.L_x_87) ;  /* 0x0000004400588947 */ /* 0x002fea0003800000 */
.L_x_181:
[----:B------:R-:W3:Y:S02]  /*4c80*/  SYNCS.PHASECHK.TRANS64.TRYWAIT P0, [UR7+0xe0], R2 ;  /* 0x0000e002ff0075a7 */ /* 0x000ee40008001107 */
[----:B---3--:R-:W-:Y:S05]  /*4c90*/  @!P0 BRA `(.L_x_88) ;  /* 0x0000004400688947 */ /* 0x008fea0003800000 */
.L_x_183:
[----:B-1----:R-:W-:-:S07]  /*4ca0*/  MOV R0, UR7 ;  /* 0x0000000700007c02 */ /* 0x002fce0008000f00 */
.L_x_89:
[----:B-1----:R-:W-:-:S04]  /*4cb0*/  SHF.L.U32 R2, R29, 0x1f, RZ ;  /* 0x0000001f1d027819 */ /* 0x002fc800000006ff */
[----:B------:R1:W3:Y:S03]  /*4cc0*/  SYNCS.PHASECHK.TRANS64.TRYWAIT P0, [R0+URZ+0xe8], R2 ;  /* 0x0000e802000075a7 */ /* 0x0002e600080011ff */
[----:B---3--:R-:W-:Y:S05]  /*4cd0*/  @!P0 NANOSLEEP.SYNCS 0x989680 ;  /* 0x009896800000895d */ /* 0x008fea0003900000 */
[----:B------:R-:W3:Y:S02]  /*4ce0*/  @!P0 SYNCS.PHASECHK.TRANS64 P0, [R0+URZ+0xe8], R2 ;  /* 0x0000e802000085a7 */ /* 0x000ee400080010ff */
[----:B--23--:R-:W-:Y:S05]  /*4cf0*/  @P0 EXIT ;  /* 0x000000000000094d */ /* 0x00cfea0003800000 */
[----:B------:R-:W-:Y:S05]  /*4d00*/  BRA `(.L_x_89) ;  /* 0xfffffffc00e87947 */ /* 0x000fea000383ffff */
.L_x_76:
[----:B------:R-:W-:-:S06]  /*4d10*/  UISETP.GE.AND UP1, UPT, UR8, 0x4, UPT ;  /* 0x000000040800788c */ /* 0x000fcc000bf26270 */
[----:B------:R-:W-:-:S13]  /*4d20*/  PLOP3.LUT P0, PT, PT, PT, UP1, 0x80, 0x8 ;  /* 0x000000000008781c */ /* 0x000fda0003f0f018 */
[----:B------:R-:W-:Y:S05]  /*4d30*/  @!P0 EXIT ;  /* 0x000000000000894d */ /* 0x000fea0003800000 */
[----:B------:R-:W-:Y:S01]  /*4d40*/  BAR.SYNC.DEFER_BLOCKING 0x6, 0xa0 ;  /* 0x0182800000007b1d */ /* 0x000fe20000010000 */
[C---:B------:R-:W-:Y:S01]  /*4d50*/  IMAD.SHL.U32 R3, R110.reuse, 0x40, RZ ;  /* 0x000000406e037824 */ /* 0x040fe200078e00ff */
[C---:B------:R-:W-:Y:S01]  /*4d60*/  LOP3.LUT R111, R110.reuse, 0x60, RZ, 0xc0, !PT ;  /* 0x000000606e6f7812 */ /* 0x040fe200078ec0ff */
[C---:B------:R-:W-:Y:S01]  /*4d70*/  IMAD.SHL.U32 R102, R110.reuse, 0x20, RZ ;  /* 0x000000206e667824 */ /* 0x040fe200078e00ff */
[----:B------:R-:W-:Y:S01]  /*4d80*/  CS2R R108, SRZ ;  /* 0x00000000006c7805 */ /* 0x000fe2000001ff00 */
[C---:B------:R-:W-:Y:S01]  /*4d90*/  IMAD.SHL.U32 R4, R110.reuse, 0x2, RZ ;  /* 0x000000026e047824 */ /* 0x040fe200078e00ff */
[----:B------:R-:W-:Y:S02]  /*4da0*/  UMOV UR49, 0x400 ;  /* 0x0000040000317882 */ /* 0x000fe40000000000 */
[----:B------:R-:W1:Y:S01]  /*4db0*/  LDC R101, c[0x0][0x370] ;  /* 0x0000dc00ff657b82 */ /* 0x000e620000000800 */
[----:B------:R-:W-:Y:S01]  /*4dc0*/  ULEA UR49, UR37, UR49, 0x18 ;  /* 0x0000003125317291 */ /* 0x000fe2000f8ec0ff */
[----:B------:R-:W-:Y:S01]  /*4dd0*/  LOP3.LUT R2, R3, 0x180, RZ, 0xc0, !PT ;  /* 0x0000018003027812 */ /* 0x000fe200078ec0ff */
[----:B------:R-:W-:Y:S01]  /*4de0*/  IMAD.U32 R36, R110, 0x10000, RZ ;  /* 0x000100006e247824 */ /* 0x000fe200078e00ff */
[----:B------:R-:W-:Y:S01]  /*4df0*/  LOP3.LUT R102, R102, 0xc00, RZ, 0xc0, !PT ;  /* 0x00000c0066667812 */ /* 0x000fe200078ec0ff */
[----:B------:R-:W-:Y:S01]  /*4e00*/  IMAD.MOV.U32 R46, RZ, RZ, RZ ;  /* 0x000000ffff2e7224 */ /* 0x000fe200078e00ff */
[----:B------:R-:W-:Y:S01]  /*4e10*/  LOP3.LUT R4, R2, 0x20, R4, 0xf8, !PT ;  /* 0x0000002002047812 */ /* 0x000fe200078ef804 */
[----:B------:R-:W-:Y:S01]  /*4e20*/  IMAD.SHL.U32 R2, R110, 0x8, RZ ;  /* 0x000000086e027824 */ /* 0x000fe200078e00ff */
[----:B------:R-:W2:Y:S01]  /*4e30*/  LDC R43, c[0x0][0xb0c] ;  /* 0x0002c300ff2b7b82 */ /* 0x000ea20000000800 */
[----:B------:R-:W-:Y:S01]  /*4e40*/  LOP3.LUT R102, R102, 0x40, R3, 0xf8, !PT ;  /* 0x0000004066667812 */ /* 0x000fe200078ef803 */
[----:B------:R-:W-:Y:S01]  /*4e50*/  IMAD.MOV.U32 R113, RZ, RZ, RZ ;  /* 0x000000ffff717224 */ /* 0x000fe200078e00ff */
[----:B------:R-:W-:-:S02]  /*4e60*/  LOP3.LUT R36, R36, 0x600000, RZ, 0xc0, !PT ;  /* 0x0060000024247812 */ /* 0x000fc400078ec0ff */
[----:B------:R-:W-:Y:S02]  /*4e70*/  CS2R R106, SRZ ;  /* 0x00000000006a7805 */ /* 0x000fe4000001ff00 */
[----:B------:R-:W-:Y:S01]  /*4e80*/  LOP3.LUT R110, R110, 0x2, RZ, 0xc0, !PT ;  /* 0x000000026e6e7812 */ /* 0x000fe200078ec0ff */
[----:B------:R-:W4:Y:S01]  /*4e90*/  LDCU.64 UR52, c[0x0][0x348] ;  /* 0x00006900ff3477ac */ /* 0x000f220008000a00 */
[----:B------:R-:W-:Y:S01]  /*4ea0*/  LOP3.LUT R2, R4, 0x30, R2, 0x78, !PT ;  /* 0x0000003004027812 */ /* 0x000fe200078e7802 */
[----:B------:R-:W1:Y:S01]  /*4eb0*/  LDC R99, c[0x0][0xb20] ;  /* 0x0002c800ff637b82 */ /* 0x000e620000000800 */
[----:B------:R-:W3:Y:S01]  /*4ec0*/  LDS R0, [UR49+0x1b0] ;  /* 0x0001b031ff007984 */ /* 0x000ee20008000800 */
[----:B------:R-:W-:Y:S01]  /*4ed0*/  LOP3.LUT R102, R102, 0x200, R3, 0xf8, !PT ;  /* 0x0000020066667812 */ /* 0x000fe200078ef803 */
[----:B------:R-:W-:Y:S01]  /*4ee0*/  IMAD.MOV R104, RZ, RZ, -R110 ;  /* 0x000000ffff687224 */ /* 0x000fe200078e0a6e */
[----:B------:R-:W1:Y:S02]  /*4ef0*/  LDCU.64 UR38, c[0x0][0x888] ;  /* 0x00011100ff2677ac */ /* 0x000e640008000a00 */
[----:B------:R-:W-:-:S02]  /*4f00*/  LOP3.LUT R102, R102, R2, RZ, 0xfc, !PT ;  /* 0x0000000266667212 */ /* 0x000fc400078efcff */
[----:B------:R-:W1:Y:S01]  /*4f10*/  LDC R42, c[0x0][0xb30] ;  /* 0x0002cc00ff2a7b82 */ /* 0x000e620000000800 */
[----:B------:R-:W1:Y:S01]  /*4f20*/  LDCU.64 UR44, c[0x0][0x890] ;  /* 0x00011200ff2c77ac */ /* 0x000e620008000a00 */
[----:B------:R-:W-:Y:S02]  /*4f30*/  UIADD3 UR48, UPT, UPT, UR49, 0x200, URZ ;  /* 0x0000020031307890 */ /* 0x000fe4000fffe0ff */
[----:B------:R-:W-:-:S04]  /*4f40*/  UIADD3 UR50, UPT, UPT, UR49, 0x3200, URZ ;  /* 0x0000320031327890 */ /* 0x000fc8000fffe0ff */
[----:B------:R-:W1:Y:S01]  /*4f50*/  LDC.64 R94, c[0x0][0xb10] ;  /* 0x0002c400ff5e7b82 */ /* 0x000e620000000a00 */
[----:B------:R-:W-:-:S07]  /*4f60*/  UMOV UR54, URZ ;  /* 0x000000ff00367c82 */ /* 0x000fce0008000000 */
[----:B------:R-:W1:Y:S08]  /*4f70*/  LDC.64 R40, c[0x0][0xb18] ;  /* 0x0002c600ff287b82 */ /* 0x000e700000000a00 */
[----:B------:R-:W1:Y:S08]  /*4f80*/  LDC.64 R38, c[0x0][0xb28] ;  /* 0x0002ca00ff267b82 */ /* 0x000e700000000a00 */
[----:B------:R-:W1:Y:S01]  /*4f90*/  LDC.64 R92, c[0x0][0x8b0] ;  /* 0x00022c00ff5c7b82 */ /* 0x000e620000000a00 */
[----:B---3--:R-:W-:-:S07]  /*4fa0*/  IMAD.IADD R36, R0, 0x1, R36 ;  /* 0x0000000100247824 */ /* 0x008fce00078e0224 */
[----:B------:R-:W3:Y:S08]  /*4fb0*/  LDC.64 R82, c[0x0][0x8a8] ;  /* 0x00022a00ff527b82 */ /* 0x000ef00000000a00 */
[----:B--2-4-:R-:W1:Y:S02]  /*4fc0*/  LDC R100, c[0x0][0x374] ;  /* 0x0000dd00ff647b82 */ /* 0x014e640000000800 */
.L_x_128:
[C---:B------:R-:W-:Y:S02]  /*4fd0*/  LEA R0, R113.reuse, UR49, 0x3 ;  /* 0x0000003171007c11 */ /* 0x040fe4000f8e18ff */
[----:B------:R-:W-:Y:S02]  /*4fe0*/  SHF.L.U32 R2, R108, 0x1f, RZ ;  /* 0x0000001f6c027819 */ /* 0x000fe400000006ff */
[----:B------:R-:W-:Y:S02]  /*4ff0*/  LEA R16, R113, UR49, 0x4 ;  /* 0x0000003171107c11 */ /* 0x000fe4000f8e20ff */
[----:B------:R-:W2:Y:S02]  /*5000*/  SYNCS.PHASECHK.TRANS64.TRYWAIT P0, [R0+URZ+0x100], R2 ;  /* 0x00010002000075a7 */ /* 0x000ea400080011ff */
[----:B-12---:R-:W-:Y:S05]  /*5010*/  @!P0 BRA `(.L_x_90) ;  /* 0x0000004000a08947 */ /* 0x006fea0003800000 */
.L_x_184:
[----:B------:R-:W4:Y:S01]  /*5020*/  LDC.64 R10, c[0x0][0xb10] ;  /* 0x0002c400ff0a7b82 */ /* 0x000f220000000a00 */
[----:B------:R-:W3:Y:S01]  /*5030*/  LDS.128 R16, [R16+0x190] ;  /* 0x0001900010107984 */ /* 0x000ee20000000c00 */
[----:B-1----:R-:W-:Y:S01]  /*5040*/  ISETP.NE.AND P1, PT, R42, 0x1, PT ;  /* 0x000000012a00780c */ /* 0x002fe20003f25270 */
[----:B--2---:R-:W-:Y:S01]  /*5050*/  VIADD R0, R0, 0x110 ;  /* 0x0000011000007836 */ /* 0x004fe20000000000 */
[----:B------:R-:W-:Y:S04]  /*5060*/  ISETP.GE.AND P0, PT, R37, 0x1, PT ;  /* 0x000000012500780c */ /* 0x000fe80003f06270 */
[----:B------:R-:W1:Y:S01]  /*5070*/  LDC.64 R8, c[0x0][0xb18] ;  /* 0x0002c600ff087b82 */ /* 0x000e620000000a00 */
[----:B------:R-:W-:Y:S01]  /*5080*/  PRMT R0, RZ, 0x654, R0 ;  /* 0x00000654ff007816 */ /* 0x000fe20000000000 */
[----:B------:R-:W-:Y:S01]  /*5090*/  @!PT LDS RZ, [RZ] ;  /* 0x00000000fffff984 */ /* 0x000fe20000000800 */
[----:B------:R-:W-:Y:S01]  /*50a0*/  @!PT LDS RZ, [RZ] ;  /* 0x00000000fffff984 */ /* 0x000fe20000000800 */
[----:B------:R-:W-:Y:S01]  /*50b0*/  @!PT LDS RZ, [RZ] ;  /* 0x00000000fffff984 */ /* 0x000fe20000000800 */
[----:B------:R-:W-:Y:S01]  /*50c0*/  @!PT LDS RZ, [RZ] ;  /* 0x00000000fffff984 */ /* 0x000fe20000000800 */
[----:B------:R2:W-:Y:S06]  /*50d0*/  MEMBAR.ALL.CTA ;  /* 0x0000000000007992 */ /* 0x0005ec0000008000 */
[----:B--2---:R-:W2:Y:S01]  /*50e0*/  FENCE.VIEW.ASYNC.S ;  /* 0x00000000000073c6 */ /* 0x004ea20000000000 */
[----:B------:R-:W1:Y:S08]  /*50f0*/  @!P1 LDC R12, c[0x0][0xb20] ;  /* 0x0002c800ff0c9b82 */ /* 0x000e700000000800 */
[----:B------:R-:W1:Y:S01]  /*5100*/  @!P1 LDC R7, c[0x0][0xb0c] ;  /* 0x0002c300ff079b82 */ /* 0x000e620000000800 */
[----:B--2---:R2:W-:Y:S01]  /*5110*/  SYNCS.ARRIVE.TRANS64.RED.A1T0 RZ, [R0+URZ], RZ ;  /* 0x000000ff00ff79a7 */ /* 0x0045e200081004ff */
[----:B---3--:R-:W-:Y:S04]  /*5120*/  LOP3.LUT P4, RZ, R18, 0x1, RZ, 0xc0, !PT ;  /* 0x0000000112ff7812 */ /* 0x008fe8000788c0ff */
[----:B------:R-:W-:Y:S09]  /*5130*/  P2R R112, PR, RZ, 0x10 ;  /* 0x00000010ff707803 */ /* 0x000ff20000000000 */
[----:B------:R-:W-:Y:S02]  /*5140*/  @P4 MOV R45, R16 ;  /* 0x00000010002d4202 */ /* 0x000fe40000000f00 */
[----:B------:R-:W-:Y:S01]  /*5150*/  @P4 LOP3.LUT R44, R17, 0xffff, RZ, 0xc0, !PT ;  /* 0x0000ffff112c4812 */ /* 0x000fe200078ec0ff */
[----:B--2-4-:R-:W-:Y:S06]  /*5160*/  @!P0 BRA `(.L_x_91) ;  /* 0x0000000000a48947 */ /* 0x014fec0003800000 */
[----:B------:R-:W-:Y:S01]  /*5170*/  IMAD.HI.U32 R0, R100, R41, RZ ;  /* 0x0000002964007227 */ /* 0x000fe200078e00ff */
[----:B------:R-:W-:Y:S02]  /*5180*/  ISETP.NE.AND P0, PT, R40, 0x1, PT ;  /* 0x000000012800780c */ /* 0x000fe40003f05270 */
[----:B------:R-:W-:Y:S01]  /*5190*/  ISETP.NE.AND P2, PT, R37, 0x1, PT ;  /* 0x000000012500780c */ /* 0x000fe20003f45270 */
[----:B------:R-:W-:Y:S01]  /*51a0*/  IMAD.HI.U32 R4, R101, R94, RZ ;  /* 0x0000005e65047227 */ /* 0x000fe200078e00ff */
[----:B------:R-:W-:Y:S02]  /*51b0*/  SHF.R.U32.HI R0, RZ, R99, R0 ;  /* 0x00000063ff007219 */ /* 0x000fe40000011600 */
[----:B------:R-:W-:Y:S01]  /*51c0*/  ISETP.NE.AND P3, PT, R43, 0x1, PT ;  /* 0x000000012b00780c */ /* 0x000fe20003f65270 */
[----:B------:R-:W-:Y:S01]  /*51d0*/  IMAD.HI.U32 R6, R44, R41, RZ ;  /* 0x000000292c067227 */ /* 0x000fe200078e00ff */
[-C--:B------:R-:W-:Y:S02]  /*51e0*/  SHF.R.U32.HI R4, RZ, R95.reuse, R4 ;  /* 0x0000005fff047219 */ /* 0x080fe40000011604 */
[----:B------:R-:W-:Y:S01]  /*51f0*/  SEL R0, R100, R0, !P0 ;  /* 0x0000000064007207 */ /* 0x000fe20004000000 */
[----:B------:R-:W-:Y:S01]  /*5200*/  IMAD.HI.U32 R5, R45, R94, RZ ;  /* 0x0000005e2d057227 */ /* 0x000fe200078e00ff */
[----:B------:R-:W-:Y:S03]  /*5210*/  SEL R4, R101, R4, !P3 ;  /* 0x0000000465047207 */ /* 0x000fe60005800000 */
[-C--:B------:R-:W-:Y:S01]  /*5220*/  IMAD.HI.U32 R3, R0, R38.reuse, RZ ;  /* 0x0000002600037227 */ /* 0x080fe200078e00ff */
[----:B------:R-:W-:Y:S03]  /*5230*/  SHF.R.U32.HI R5, RZ, R95, R5 ;  /* 0x0000005fff057219 */ /* 0x000fe60000011605 */
[----:B------:R-:W-:Y:S01]  /*5240*/  IMAD.HI.U32 R2, R4, R38, RZ ;  /* 0x0000002604027227 */ /* 0x000fe200078e00ff */
[----:B------:R-:W-:Y:S02]  /*5250*/  @P2 SHF.R.U32.HI R0, RZ, R39, R3 ;  /* 0x00000027ff002219 */ /* 0x000fe40000011603 */
[----:B------:R-:W-:Y:S02]  /*5260*/  SHF.R.U32.HI R3, RZ, R99, R6 ;  /* 0x00000063ff037219 */ /* 0x000fe40000011606 */
[----:B------:R-:W-:Y:S01]  /*5270*/  @P2 SHF.R.U32.HI R4, RZ, R39, R2 ;  /* 0x00000027ff042219 */ /* 0x000fe20000011602 */
[----:B------:R-:W-:Y:S01]  /*5280*/  IMAD R0, R37, R0, RZ ;  /* 0x0000000025007224 */ /* 0x000fe200078e02ff */
[----:B------:R-:W-:Y:S02]  /*5290*/  SEL R3, R44, R3, !P0 ;  /* 0x000000032c037207 */ /* 0x000fe40004000000 */
[----:B------:R-:W-:Y:S01]  /*52a0*/  SEL R2, R45, R5, !P3 ;  /* 0x000000052d027207 */ /* 0x000fe20005800000 */
[----:B------:R-:W-:Y:S01]  /*52b0*/  IMAD R5, R37, R4, RZ ;  /* 0x0000000425057224 */ /* 0x000fe200078e02ff */
[C---:B------:R-:W-:Y:S01]  /*52c0*/  ISETP.GE.AND P0, PT, R3.reuse, R0, PT ;  /* 0x000000000300720c */ /* 0x040fe20003f06270 */
[C---:B------:R-:W-:Y:S03]  /*52d0*/  IMAD.HI.U32 R0, R3.reuse, R38, RZ ;  /* 0x0000002603007227 */ /* 0x040fe600078e00ff */
[C---:B------:R-:W-:Y:S02]  /*52e0*/  ISETP.GE.OR P0, PT, R2.reuse, R5, P0 ;  /* 0x000000050200720c */ /* 0x040fe40000706670 */
[----:B------:R-:W-:Y:S04]  /*52f0*/  SHF.R.U32.HI R0, RZ, R39, R0 ;  /* 0x00000027ff007219 */ /* 0x000fe80000011600 */
        /* <DEDUP_REMOVED lines=15> */
[----:B------:R-:W-:Y:S07]  /*53f0*/  IMAD R44, R3, R40, R44 ;  /* 0x00000028032c7224 */ /* 0x000fee00078e022c */
.L_x_91:
[----:B-1----:R-:W-:Y:S01]  /*5400*/  @!P1 ISETP.NE.AND P0, PT, R8, 0x1, PT ;  /* 0x000000010800980c */ /* 0x002fe20003f05270 */
[----:B------:R-:W-:Y:S01]  /*5410*/  @!P1 IMAD.HI.U32 R0, R45, R10, RZ ;  /* 0x0000000a2d009227 */ /* 0x000fe200078e00ff */
[----:B------:R-:W-:Y:S01]  /*5420*/  @!P1 ISETP.NE.AND P2, PT, R7, 0x1, PT ;  /* 0x000000010700980c */ /* 0x000fe20003f45270 */
[----:B------:R-:W-:Y:S01]  /*5430*/  ULOP3.LUT UP0, URZ, UR48, 0x1b0, URZ, 0xc0, !UPT ;  /* 0x000001b030ff7892 */ /* 0x000fe2000f80c0ff */
[----:B------:R-:W-:Y:S01]  /*5440*/  R2UR UR42, R15 ;  /* 0x000000000f2a72ca */ /* 0x000fe200000e0000 */
[----:B------:R-:W-:Y:S01]  /*5450*/  @!P1 IMAD.HI.U32 R2, R44, R9, RZ ;  /* 0x000000092c029227 */ /* 0x000fe200078e00ff */
[----:B------:R-:W-:Y:S02]  /*5460*/  @!P1 SHF.R.U32.HI R0, RZ, R11, R0 ;  /* 0x0000000bff009219 */ /* 0x000fe40000011600 */
[----:B------:R-:W-:Y:S01]  /*5470*/  R2UR UR41, R14 ;  /* 0x000000000e2972ca */ /* 0x000fe200000e0000 */
[----:B------:R-:W-:Y:S01]  /*5480*/  VIADD R113, R113, 0x1 ;  /* 0x0000000171717836 */ /* 0x000fe20000000000 */
[----:B------:R-:W-:Y:S02]  /*5490*/  @!P1 SHF.R.U32.HI R2, RZ, R12, R2 ;  /* 0x0000000cff029219 */ /* 0x000fe40000011602 */
[----:B------:R-:W-:Y:S02]  /*54a0*/  @!P1 SEL R3, R45, R0, !P2 ;  /* 0x000000002d039207 */ /* 0x000fe40005000000 */
[----:B------:R-:W-:Y:S02]  /*54b0*/  @!P1 SEL R2, R44, R2, !P0 ;  /* 0x000000022c029207 */ /* 0x000fe40004000000 */
[----:B------:R-:W-:Y:S01]  /*54c0*/  @P4 SHF.R.U32.HI R105, RZ, 0x10, R17 ;  /* 0x00000010ff694819 */ /* 0x000fe20000011611 */
[----:B------:R-:W-:Y:S02]  /*54d0*/  USHF.L.U32 UR42, UR42, 0x6, URZ ;  /* 0x000000062a2a7899 */ /* 0x000fe400080006ff */
[----:B------:R-:W-:Y:S02]  /*54e0*/  @!P1 IMAD.IADD R0, R2, 0x1, -R3 ;  /* 0x0000000102009824 */ /* 0x000fe400078e0a03 */
[----:B------:R-:W-:Y:S01]  /*54f0*/  @!P1 IMAD.IADD R2, R3, 0x1, -R2 ;  /* 0x0000000103029824 */ /* 0x000fe200078e0a02 */
[----:B------:R-:W-:Y:S01]  /*5500*/  UIMAD UR41, UR41, 0xc0, URZ ;  /* 0x000000c0292978a4 */ /* 0x000fe2000f8e02ff */
[----:B------:R-:W-:Y:S02]  /*5510*/  @!P1 IMAD R45, R0, R7, R45 ;  /* 0x00000007002d9224 */ /* 0x000fe400078e022d */
[----:B------:R-:W-:Y:S01]  /*5520*/  @!P1 IMAD R44, R2, R8, R44 ;  /* 0x00000008022c9224 */ /* 0x000fe200078e022c */
[----:B------:R-:W-:Y:S08]  /*5530*/  BRA.U !UP0, `(.L_x_92) ;  /* 0x0000000108407547 */ /* 0x000ff0000b800000 */
[----:B------:R-:W1:Y:S01]  /*5540*/  LDCU.64 UR8, c[0x4][0x88] ;  /* 0x01001100ff0877ac */ /* 0x000e620008000a00 */
[----:B------:R-:W-:Y:S01]  /*5550*/  MOV R3, 0x0 ;  /* 0x0000000000037802 */ /* 0x000fe20000000f00 */
[----:B------:R-:W-:Y:S02]  /*5560*/  HFMA2 R12, -RZ, RZ, 0, 5.9604644775390625e-08 ;  /* 0x00000001ff0c7431 */ /* 0x000fe400000001ff */
[----:B------:R-:W-:Y:S02]  /*5570*/  IMAD.MOV.U32 R8, RZ, RZ, 0x70 ;  /* 0x00000070ff087424 */ /* 0x000fe400078e00ff */
[----:B------:R-:W-:Y:S01]  /*5580*/  IMAD.MOV.U32 R13, RZ, RZ, RZ ;  /* 0x000000ffff0d7224 */ /* 0x000fe200078e00ff */
[----:B------:R-:W2:Y:S01]  /*5590*/  LDCU.64 UR6, c[0x4][0x90] ;  /* 0x01001200ff0677ac */ /* 0x000ea20008000a00 */
[----:B------:R-:W3:Y:S01]  /*55a0*/  LDC.64 R2, c[0x4][R3] ;  /* 0x0100000003027b82 */ /* 0x000ee20000000a00 */
[----:B------:R-:W4:Y:S01]  /*55b0*/  LDCU.64 UR4, c[0x4][0x8] ;  /* 0x01000100ff0477ac */ /* 0x000f220008000a00 */
[----:B-1----:R-:W-:Y:S01]  /*55c0*/  MOV R5, UR9 ;  /* 0x0000000900057c02 */ /* 0x002fe20008000f00 */
[----:B------:R-:W-:Y:S01]  /*55d0*/  IMAD.U32 R4, RZ, RZ, UR8 ;  /* 0x00000008ff047e24 */ /* 0x000fe2000f8e00ff */
[----:B--2---:R-:W-:Y:S01]  /*55e0*/  MOV R7, UR7 ;  /* 0x0000000700077c02 */ /* 0x004fe20008000f00 */
[----:B------:R-:W-:Y:S01]  /*55f0*/  IMAD.U32 R6, RZ, RZ, UR6 ;  /* 0x00000006ff067e24 */ /* 0x000fe2000f8e00ff */
[----:B----4-:R-:W-:Y:S01]  /*5600*/  MOV R11, UR5 ;  /* 0x00000005000b7c02 */ /* 0x010fe20008000f00 */
[----:B------:R-:W-:Y:S02]  /*5610*/  IMAD.U32 R10, RZ, RZ, UR4 ;  /* 0x00000004ff0a7e24 */ /* 0x000fe4000f8e00ff */
[----:B------:R-:W-:Y:S07]  /*5620*/  LEPC R20, `(.L_x_92) ;  /* 0x000000001014794e */ /* 0x000fee0000000000 */
[----:B---3-5:R-:W-:Y:S05]  /*5630*/  CALL.ABS.NOINC R2 ;  /* 0x0000000002007343 */ /* 0x028fea0003c00000 */
.L_x_92:
[----:B------:R-:W-:Y:S09]  /*5640*/  ULOP3.LUT UP0, URZ, UR50, 0x1b0, URZ, 0xc0, !UPT ;  /* 0x000001b032ff7892 */ /* 0x000ff2000f80c0ff */
[----:B------:R-:W-:Y:S05]  /*5650*/  BRA.U !UP0, `(.L_x_93) ;  /* 0x0000000108407547 */ /* 0x000fea000b800000 */
        /* <DEDUP_REMOVED lines=16> */
.L_x_93:
[----:B------:R-:W-:Y:S01]  /*5760*/  ISETP.NE.U32.AND P4, PT, R92, RZ, PT ;  /* 0x000000ff5c00720c */ /* 0x000fe20003f85070 */
[----:B------:R-:W-:Y:S01]  /*5770*/  UISETP.NE.AND UP2, UPT, UR51, URZ, UPT ;  /* 0x000000ff3300728c */ /* 0x000fe2000bf45270 */
[----:B------:R-:W-:Y:S01]  /*5780*/  ISETP.NE.U32.AND P2, PT, RZ, UR38, PT ;  /* 0x00000026ff007c0c */ /* 0x000fe2000bf45070 */
[----:B------:R-:W-:Y:S01]  /*5790*/  UISETP.NE.U32.AND UP1, UPT, UR44, URZ, UPT ;  /* 0x000000ff2c00728c */ /* 0x000fe2000bf25070 */
[----:B------:R-:W-:Y:S01]  /*57a0*/  ISETP.NE.AND.EX P4, PT, R93, RZ, PT, P4 ;  /* 0x000000ff5d00720c */ /* 0x000fe20003f85340 */
[----:B------:R-:W-:Y:S01]  /*57b0*/  UPLOP3.LUT UP0, UPT, UPT, UPT, UPT, 0x40, 0x4 ;  /* 0x000000000004789c */ /* 0x000fe20003f0e870 */
[----:B------:R-:W-:Y:S01]  /*57c0*/  ISETP.NE.AND.EX P2, PT, RZ, UR39, PT, P2 ;  /* 0x00000027ff007c0c */ /* 0x000fe2000bf45320 */
[----:B------:R-:W-:Y:S01]  /*57d0*/  UISETP.NE.AND.EX UP1, UPT, UR45, URZ, UPT, UP1 ;  /* 0x000000ff2d00728c */ /* 0x000fe2000bf25310 */
[----:B------:R-:W-:Y:S04]  /*57e0*/  PLOP3.LUT P1, PT, PT, PT, UP2, 0x80, 0x8 ;  /* 0x000000000008781c */ /* 0x000fe80003f2f028 */
[----:B------:R-:W-:Y:S06]  /*57f0*/  @UP2 UPLOP3.LUT UP0, UPT, UPT, UPT, UP1, 0x80, 0x8 ;  /* 0x000000000008289c */ /* 0x000fec0003f0f010 */
[----:B------:R-:W-:Y:S01]  /*5800*/  PLOP3.LUT P0, PT, PT, PT, UP0, 0x80, 0x8 ;  /* 0x000000000008781c */ /* 0x000fe20003f0f008 */
[----:B------:R-:W-:Y:S01]  /*5810*/  @!UPT UIADD3 URZ, UPT, UPT, URZ, URZ, URZ ;  /* 0x000000fffffff290 */ /* 0x000fe2000fffe0ff */
[----:B------:R-:W-:Y:S11]  /*5820*/  BRA.U !UP1, `(.L_x_94) ;  /* 0x0000000109387547 */ /* 0x000ff6000b800000 */
[----:B------:R-:W-:Y:S01]  /*5830*/  UISETP.NE.U32.AND UP0, UPT, UR38, URZ, UPT ;  /* 0x000000ff2600728c */ /* 0x000fe2000bf05070 */
[----:B------:R-:W-:Y:S02]  /*5840*/  HFMA2 R0, -RZ, RZ, 0, 5.9604644775390625e-08 ;  /* 0x00000001ff007431 */ /* 0x000fe400000001ff */
[----:B------:R-:W-:Y:S01]  /*5850*/  IMAD.MOV.U32 R98, RZ, RZ, 0x1 ;  /* 0x00000001ff627424 */ /* 0x000fe200078e00ff */
[----:B------:R-:W-:Y:S06]  /*5860*/  UISETP.NE.AND.EX UP0, UPT, UR39, URZ, UPT, UP0 ;  /* 0x000000ff2700728c */ /* 0x000fec000bf05300 */
[----:B------:R-:W-:Y:S05]  /*5870*/  PLOP3.LUT P3, PT, PT, PT, UP0, 0x80, 0x8 ;  /* 0x000000000008781c */ /* 0x000fea0003f6f008 */
[----:B------:R-:W1:Y:S01]  /*5880*/  @UP0 LDCU.64 UR6, c[0x0][0x888] ;  /* 0x00011100ff0607ac */ /* 0x000e620008000a00 */
[----:B------:R-:W-:Y:S07]  /*5890*/  @UP0 UIMAD UR4, UR36, UR44, URZ ;  /* 0x0000002c240402a4 */ /* 0x000fee000f8e02ff */
[----:B------:R-:W-:Y:S01]  /*58a0*/  @!P3 PRMT R98, R0, 0x7610, R98 ;  /* 0x000076100062b816 */ /* 0x000fe20000000062 */
[----:B-1----:R-:W-:Y:S03]  /*58b0*/  @UP0 UIMAD.WIDE UR6, UR4, 0x4, UR6 ;  /* 0x00000004040608a5 */ /* 0x002fe6000f8e0206 */
[----:B------:R-:W1:Y:S03]  /*58c0*/  @!UP0 LDCU UR4, c[0x0][0x880] ;  /* 0x00011000ff0487ac */ /* 0x000e660008000800 */
[----:B------:R-:W-:Y:S01]  /*58d0*/  IMAD.U32 R2, RZ, RZ, UR6 ;  /* 0x00000006ff027e24 */ /* 0x000fe2000f8e00ff */
[----:B------:R-:W-:Y:S05]  /*58e0*/  MOV R3, UR7 ;  /* 0x0000000700037c02 */ /* 0x000fea0008000f00 */
[----:B-----5:R2:W5:Y:S02]  /*58f0*/  @P3 LDG.E R49, desc[UR46][R2.64] ;  /* 0x0000002e02313981 */ /* 0x020564000c1e1900 */
[----:B-12---:R-:W-:Y:S02]  /*5900*/  @!P3 IMAD.U32 R49, RZ, RZ, UR4 ;  /* 0x00000004ff31be24 */ /* 0x006fe4000f8e00ff */
.L_x_94:
[----:B------:R-:W-:Y:S05]  /*5910*/  @!P4 BRA `(.L_x_95) ;  /* 0x000000000020c947 */ /* 0x000fea0003800000 */
[----:B------:R-:W-:Y:S04]  /*5920*/  ISETP.NE.U32.AND P3, PT, R82, RZ, PT ;  /* 0x000000ff5200720c */ /* 0x000fe80003f65070 */
[----:B------:R-:W-:Y:S11]  /*5930*/  ISETP.NE.AND.EX P3, PT, R83, RZ, PT, P3 ;  /* 0x000000ff5300720c */ /* 0x000ff60003f65330 */
[----:B------:R-:W-:Y:S02]  /*5940*/  @!UPT UIADD3 URZ, UPT, UPT, URZ, URZ, URZ ;  /* 0x000000fffffff290 */ /* 0x000fe4000fffe0ff */
[----:B------:R-:W1:Y:S01]  /*5950*/  @P3 LDC.64 R2, c[0x0][0x8a8] ;  /* 0x00022a00ff023b82 */ /* 0x000e620000000a00 */
[----:B------:R-:W-:Y:S04]  /*5960*/  @P3 IMAD R0, R92, UR36, RZ ;  /* 0x000000245c003c24 */ /* 0x000fe8000f8e02ff */
[----:B-1----:R-:W-:Y:S05]  /*5970*/  @P3 IMAD.WIDE R2, R0, 0x4, R2 ;  /* 0x0000000400023825 */ /* 0x002fea00078e0202 */
[----:B-----5:R1:W5:Y:S02]  /*5980*/  @P3 LDG.E R47, desc[UR46][R2.64] ;  /* 0x0000002e022f3981 */ /* 0x020364000c1e1900 */
[----:B-1----:R-:W2:Y:S02]  /*5990*/  @!P3 LDC R47, c[0x0][0x8a0] ;  /* 0x00022800ff2fbb82 */ /* 0x002ea40000000800 */
.L_x_95:
[----:B-----5:R-:W-:Y:S01]  /*59a0*/  FSETP.NEU.AND P4, PT, R49, RZ, PT ;  /* 0x000000ff3100720b */ /* 0x020fe20003f8d000 */
[----:B------:R-:W-:Y:S01]  /*59b0*/  BSSY B1, `(.L_x_96) ;  /* 0x0000041000017945 */ /* 0x000fe20003800000 */
[----:B------:R-:W-:Y:S01]  /*59c0*/  SEL R5, RZ, 0xffffffff, P2 ;  /* 0xffffffffff057807 */ /* 0x000fe20001000000 */
[----:B------:R-:W-:Y:S01]  /*59d0*/  IMAD.MOV.U32 R116, RZ, RZ, 0x1 ;  /* 0x00000001ff747424 */ /* 0x000fe200078e00ff */
[----:B------:R-:W-:Y:S02]  /*59e0*/  LOP3.LUT P3, RZ, R98, 0xff, RZ, 0xc0, !PT ;  /* 0x000000ff62ff7812 */ /* 0x000fe4000786c0ff */
[----:B------:R-:W-:Y:S02]  /*59f0*/  CS2R R90, SRZ ;  /* 0x00000000005a7805 */ /* 0x000fe4000001ff00 */
[----:B------:R-:W-:Y:S02]  /*5a00*/  @P1 SEL R0, RZ, 0xffffffff, P4 ;  /* 0xffffffffff001807 */ /* 0x000fe40002000000 */
[----:B------:R-:W-:Y:S02]  /*5a10*/  CS2R R88, SRZ ;  /* 0x0000000000587805 */ /* 0x000fe4000001ff00 */
[----:B------:R-:W-:Y:S02]  /*5a20*/  LEA R2, R107, UR49, 0x3 ;  /* 0x000000316b027c11 */ /* 0x000fe4000f8e18ff */
[----:B------:R-:W-:Y:S02]  /*5a30*/  CS2R R86, SRZ ;  /* 0x0000000000567805 */ /* 0x000fe4000001ff00 */
[----:B------:R-:W-:Y:S02]  /*5a40*/  @P0 SEL R0, R5, R0, !P3 ;  /* 0x0000000005000207 */ /* 0x000fe40005800000 */
[----:B------:R-:W-:Y:S02]  /*5a50*/  CS2R R84, SRZ ;  /* 0x0000000000547805 */ /* 0x000fe4000001ff00 */
[----:B------:R-:W-:Y:S02]  /*5a60*/  LEA R114, R46, UR49, 0x3 ;  /* 0x000000312e727c11 */ /* 0x000fe4000f8e18ff */
[----:B------:R-:W-:Y:S02]  /*5a70*/  @P1 LOP3.LUT R0, R0, 0x1, RZ, 0xc0, !PT ;  /* 0x0000000100001812 */ /* 0x000fe400078ec0ff */
[----:B------:R-:W-:Y:S02]  /*5a80*/  SHF.L.U32 R3, R109, 0x1f, RZ ;  /* 0x0000001f6d037819 */ /* 0x000fe400000006ff */
[----:B------:R-:W-:Y:S02]  /*5a90*/  ISETP.NE.U32.OR P6, PT, R0, 0x1, !P1 ;  /* 0x000000010000780c */ /* 0x000fe40004fc5470 */
[----:B------:R-:W-:Y:S02]  /*5aa0*/  PLOP3.LUT P2, PT, PT, PT, UP1, 0x80, 0x8 ;  /* 0x000000000008781c */ /* 0x000fe40003f4f018 */
[----:B------:R-:W-:Y:S02]  /*5ab0*/  SEL R4, RZ, 0xffffffff, P4 ;  /* 0xffffffffff047807 */ /* 0x000fe40002000000 */
[----:B------:R-:W-:Y:S02]  /*5ac0*/  LEA.HI R48, R46, R46, RZ, 0x1 ;  /* 0x0000002e2e307211 */ /* 0x000fe400078f08ff */
[----:B------:R-:W-:Y:S05]  /*5ad0*/  P2R R115, PR, RZ, 0x40 ;  /* 0x00000040ff737803 */ /* 0x000fea0000000000 */
[----:B------:R-:W-:Y:S02]  /*5ae0*/  @P6 SHF.L.U32 R0, R106, 0x1f, RZ ;  /* 0x0000001f6a006819 */ /* 0x000fe400000006ff */
[----:B------:R-:W-:Y:S02]  /*5af0*/  @P2 SEL R4, R5, R4, !P3 ;  /* 0x0000000405042207 */ /* 0x000fe40005800000 */
[----:B------:R1:W3:Y:S02]  /*5b00*/  @P6 SYNCS.PHASECHK.TRANS64.TRYWAIT P1, [R2+URZ+0xc0], R0 ;  /* 0x0000c000020065a7 */ /* 0x0002e400080211ff */
[----:B------:R-:W-:Y:S04]  /*5b10*/  LOP3.LUT R4, R4, 0x1, RZ, 0xc0, !PT ;  /* 0x0000000104047812 */ /* 0x000fe800078ec0ff */
[----:B------:R-:W-:Y:S04]  /*5b20*/  ISETP.NE.U32.AND P5, PT, R4, 0x1, PT ;  /* 0x000000010400780c */ /* 0x000fe80003fa5070 */
[----:B------:R-:W-:Y:S01]  /*5b30*/  P2R R117, PR, RZ, 0x20 ;  /* 0x00000020ff757803 */ /* 0x000fe20000000000 */
[----:B------:R4:W2:Y:S01]  /*5b40*/  SYNCS.PHASECHK.TRANS64.TRYWAIT P0, [R114+URZ+0x120], R3 ;  /* 0x00012003720075a7 */ /* 0x0008a200080011ff */
[----:B-1----:R-:W-:Y:S02]  /*5b50*/  SHF.R.U32.HI R0, RZ, 0x1, R48 ;  /* 0x00000001ff007819 */ /* 0x002fe40000011630 */
[----:B------:R-:W-:Y:S03]  /*5b60*/  LOP3.LUT R48, R48, 0xffe, RZ, 0xc0, !PT ;  /* 0x00000ffe30307812 */ /* 0x000fe600078ec0ff */
[----:B------:R-:W-:Y:S02]  /*5b70*/  IMAD R0, R0, 0xc0, R36 ;  /* 0x000000c000007824 */ /* 0x000fe400078e0224 */
[----:B------:R-:W-:Y:S04]  /*5b80*/  IMAD.IADD R48, R46, 0x1, -R48 ;  /* 0x000000012e307824 */ /* 0x000fe800078e0a30 */
[----:B------:R-:W-:Y:S01]  /*5b90*/  IMAD R48, R48, 0x100000, R0 ;  /* 0x0010000030307824 */ /* 0x000fe200078e0200 */
[----:B---3--:R-:W-:Y:S01]  /*5ba0*/  @P6 SEL R116, RZ, 0x1, !P1 ;  /* 0x00000001ff746807 */ /* 0x008fe20004800000 */
[----:B----4-:R-:W-:Y:S06]  /*5bb0*/  @!P6 BRA `(.L_x_97) ;  /* 0x000000000080e947 */ /* 0x010fec0003800000 */
[----:B------:R-:W-:Y:S01]  /*5bc0*/  @P5 IMAD R5, R107, 0x1000, R102 ;  /* 0x000010006b055824 */ /* 0x000fe200078e0266 */
[----:B------:R-:W-:Y:S01]  /*5bd0*/  ISETP.NE.AND P1, PT, R116, RZ, PT ;  /* 0x000000ff7400720c */ /* 0x000fe20003f25270 */
[----:B------:R-:W-:Y:S01]  /*5be0*/  BSSY B0, `(.L_x_98) ;  /* 0x000000b000007945 */ /* 0x000fe20003800000 */
[----:B------:R-:W-:Y:S01]  /*5bf0*/  CS2R R86, SRZ ;  /* 0x0000000000567805 */ /* 0x000fe2000001ff00 */
[----:B------:R-:W-:Y:S01]  /*5c00*/  @P5 VIADD R4, R5, UR49 ;  /* 0x0000003105045c36 */ /* 0x000fe20008000000 */
[----:B------:R-:W-:Y:S02]  /*5c10*/  CS2R R84, SRZ ;  /* 0x0000000000547805 */ /* 0x000fe4000001ff00 */
[----:B------:R-:W-:Y:S02]  /*5c20*/  CS2R R90, SRZ ;  /* 0x00000000005a7805 */ /* 0x000fe4000001ff00 */
[----:B------:R-:W-:Y:S01]  /*5c30*/  CS2R R88, SRZ ;  /* 0x0000000000587805 */ /* 0x000fe2000001ff00 */
[----:B------:R-:W-:Y:S04]  /*5c40*/  @P5 IMAD R4, R110, -0x10, R4 ;  /* 0xfffffff06e045824 */ /* 0x000fe800078e0204 */
[----:B------:R-:W-:Y:S05]  /*5c50*/  @P1 BRA `(.L_x_99) ;  /* 0x00000000000c1947 */ /* 0x000fea0003800000 */
[----:B------:R-:W-:Y:S04]  /*5c60*/  SHF.L.U32 R0, R106, 0x1f, RZ ;  /* 0x0000001f6a007819 */ /* 0x000fe800000006ff */
[----:B------:R-:W1:Y:S02]  /*5c70*/  SYNCS.PHASECHK.TRANS64.TRYWAIT P1, [R2+URZ+0xc0], R0 ;  /* 0x0000c000020075a7 */ /* 0x000e6400080211ff */
[----:B-1----:R-:W-:Y:S05]  /*5c80*/  @!P1 BRA `(.L_x_100) ;  /* 0x0000003400989947 */ /* 0x002fea0003800000 */
.L_x_99:
[----:B------:R-:W-:Y:S05]  /*5c90*/  BSYNC B0 ;  /* 0x0000000000007941 */ /* 0x000fea0003800000 */
.L_x_98:
[----:B------:R-:W-:Y:S01]  /*5ca0*/  ISETP.NE.AND P1, PT, R117, RZ, PT ;  /* 0x000000ff7500720c */ /* 0x000fe20003f25270 */
[----:B-1----:R-:W-:Y:S02]  /*5cb0*/  VIADD R2, R2, 0xd8 ;  /* 0x000000d802027836 */ /* 0x002fe40000000000 */
[----:B------:R-:W-:Y:S02]  /*5cc0*/  IMAD.U32 R0, RZ, RZ, UR37 ;  /* 0x00000025ff007e24 */ /* 0x000fe4000f8e00ff */
[----:B------:R-:W-:Y:S03]  /*5cd0*/  VIADD R107, R107, 0x1 ;  /* 0x000000016b6b7836 */ /* 0x000fe60000000000 */
[----:B------:R-:W-:Y:S05]  /*5ce0*/  PRMT R0, R0, 0x654, R2 ;  /* 0x0000065400007816 */ /* 0x000fea0000000002 */
[----:B------:R1:W3:Y:S04]  /*5cf0*/  @P1 LDS.128 R84, [R5+UR49+0x200] ;  /* 0x0002003105541984 */ /* 0x0002e80008000c00 */
[----:B------:R1:W4:Y:S01]  /*5d00*/  @P1 LDS.128 R88, [R4+0x210] ;  /* 0x0002100004581984 */ /* 0x0003220000000c00 */
[C---:B------:R-:W-:Y:S01]  /*5d10*/  ISETP.NE.AND P1, PT, R107.reuse, 0x3, PT ;  /* 0x000000036b00780c */ /* 0x040fe20003f25270 */
[----:B------:R-:W-:Y:S01]  /*5d20*/  @!PT LDS RZ, [RZ] ;  /* 0x00000000fffff984 */ /* 0x000fe20000000800 */
[----:B------:R-:W-:Y:S01]  /*5d30*/  @!PT LDS RZ, [RZ] ;  /* 0x00000000fffff984 */ /* 0x000fe20000000800 */
[----:B------:R-:W-:Y:S01]  /*5d40*/  @!PT LDS RZ, [RZ] ;  /* 0x00000000fffff984 */ /* 0x000fe20000000800 */
[----:B------:R-:W-:Y:S01]  /*5d50*/  @!PT LDS RZ, [RZ] ;  /* 0x00000000fffff984 */ /* 0x000fe20000000800 */
[----:B------:R5:W-:Y:S06]  /*5d60*/  MEMBAR.ALL.CTA ;  /* 0x0000000000007992 */ /* 0x000bec0000008000 */
[----:B-----5:R-:W5:Y:S01]  /*5d70*/  FENCE.VIEW.ASYNC.S ;  /* 0x00000000000073c6 */ /* 0x020f620000000000 */
[----:B------:R-:W-:Y:S01]  /*5d80*/  SEL R107, R107, RZ, P1 ;  /* 0x000000ff6b6b7207 */ /* 0x000fe20000800000 */
[----:B-----5:R5:W-:Y:S02]  /*5d90*/  SYNCS.ARRIVE.TRANS64.RED.A1T0 RZ, [R0+URZ], RZ ;  /* 0x000000ff00ff79a7 */ /* 0x020be400081004ff */
[----:B-----5:R-:W-:Y:S04]  /*5da0*/  SEL R0, RZ, 0x1, P1 ;  /* 0x00000001ff007807 */ /* 0x020fe80000800000 */
[----:B-1-3--:R-:W-:Y:S02]  /*5db0*/  LOP3.LUT R106, R106, R0, RZ, 0x3c, !PT ;  /* 0x000000006a6a7212 */ /* 0x00afe400078e3cff */
.L_x_97:
[----:B------:R-:W-:Y:S05]  /*5dc0*/  BSYNC B1 ;  /* 0x0000000000017941 */ /* 0x000fea0003800000 */
.L_x_96:
[----:B------:R-:W-:Y:S04]  /*5dd0*/  SHF.R.U32.HI R0, RZ, 0x15, R48 ;  /* 0x00000015ff007819 */ /* 0x000fe80000011630 */
[----:B------:R-:W-:Y:S01]  /*5de0*/  LOP3.LUT P1, RZ, R0, 0x3, R103, 0x48, !PT ;  /* 0x0000000300ff7812 */ /* 0x000fe20007824867 */
[----:B------:R-:W-:Y:S01]  /*5df0*/  @!UPT UIADD3 URZ, UPT, UPT, URZ, URZ, URZ ;  /* 0x000000fffffff290 */ /* 0x000fe2000fffe0ff */
[----:B--2---:R-:W-:Y:S11]  /*5e00*/  @P0 BRA `(.L_x_101) ;  /* 0x0000000000080947 */ /* 0x004ff60003800000 */
[----:B------:R-:W1:Y:S02]  /*5e10*/  SYNCS.PHASECHK.TRANS64.TRYWAIT P0, [R114+URZ+0x120], R3 ;  /* 0x00012003720075a7 */ /* 0x000e6400080011ff */
[----:B-1----:R-:W-:Y:S05]  /*5e20*/  @!P0 BRA `(.L_x_102) ;  /* 0x0000003400448947 */ /* 0x002fea0003800000 */
.L_x_101:
[----:B------:R-:W-:Y:S05]  /*5e30*/  @!P1 BRA `(.L_x_103) ;  /* 0x0000000000409947 */ /* 0x000fea0003800000 */
[----:B------:R-:W2:Y:S01]  /*5e40*/  LDCU.64 UR8, c[0x4][0x78] ;  /* 0x01000f00ff0877ac */ /* 0x000ea20008000a00 */
[----:B-1----:R-:W-:Y:S01]  /*5e50*/  MOV R3, 0x0 ;  /* 0x0000000000037802 */ /* 0x002fe20000000f00 */
[----:B------:R-:W-:Y:S02]  /*5e60*/  HFMA2 R12, -RZ, RZ, 0, 5.9604644775390625e-08 ;  /* 0x00000001ff0c7431 */ /* 0x000fe400000001ff */
[----:B------:R-:W-:Y:S02]  /*5e70*/  IMAD.MOV.U32 R8, RZ, RZ, 0x192 ;  /* 0x00000192ff087424 */ /* 0x000fe400078e00ff */
[----:B------:R-:W-:Y:S01]  /*5e80*/  IMAD.MOV.U32 R13, RZ, RZ, RZ ;  /* 0x000000ffff0d7224 */ /* 0x000fe200078e00ff */
[----:B------:R-:W1:Y:S01]  /*5e90*/  LDCU.64 UR6, c[0x4][0x80] ;  /* 0x01001000ff0677ac */ /* 0x000e620008000a00 */
[----:B------:R-:W3:Y:S01]  /*5ea0*/  LDC.64 R2, c[0x4][R3] ;  /* 0x0100000003027b82 */ /* 0x000ee20000000a00 */
[----:B------:R-:W5:Y:S01]  /*5eb0*/  LDCU.64 UR4, c[0x4][0x18] ;  /* 0x01000300ff0477ac */ /* 0x000f620008000a00 */
[----:B--2---:R-:W-:Y:S01]  /*5ec0*/  MOV R5, UR9 ;  /* 0x0000000900057c02 */ /* 0x004fe20008000f00 */
[----:B------:R-:W-:Y:S01]  /*5ed0*/  IMAD.U32 R4, RZ, RZ, UR8 ;  /* 0x00000008ff047e24 */ /* 0x000fe2000f8e00ff */
[----:B-1----:R-:W-:Y:S01]  /*5ee0*/  MOV R7, UR7 ;  /* 0x0000000700077c02 */ /* 0x002fe20008000f00 */
[----:B------:R-:W-:Y:S01]  /*5ef0*/  IMAD.U32 R6, RZ, RZ, UR6 ;  /* 0x00000006ff067e24 */ /* 0x000fe2000f8e00ff */
[----:B-----5:R-:W-:Y:S01]  /*5f00*/  MOV R11, UR5 ;  /* 0x00000005000b7c02 */ /* 0x020fe20008000f00 */
[----:B------:R-:W-:Y:S02]  /*5f10*/  IMAD.U32 R10, RZ, RZ, UR4 ;  /* 0x00000004ff0a7e24 */ /* 0x000fe4000f8e00ff */
[----:B------:R-:W-:Y:S07]  /*5f20*/  LEPC R20, `(.L_x_103) ;  /* 0x000000001014794e */ /* 0x000fee0000000000 */
[----:B---34-:R-:W-:Y:S05]  /*5f30*/  CALL.ABS.NOINC R2 ;  /* 0x0000000002007343 */ /* 0x018fea0003c00000 */
.L_x_103:
[----:B------:R-:W-:Y:S01]  /*5f40*/  ISETP.NE.AND P0, PT, R111, RZ, PT ;  /* 0x000000ff6f00720c */ /* 0x000fe20003f05270 */
[----:B------:R-:W-:Y:S05]  /*5f50*/  WARPSYNC.ALL ;  /* 0x0000000000007948 */ /* 0x000fea0003800000 */
[----:B------:R-:W-:Y:S01]  /*5f60*/  R2UR UR4, R48 ;  /* 0x00000000300472ca */ /* 0x000fe200000e0000 */
[----:B------:R-:W-:Y:S01]  /*5f70*/  USHF.L.U32 UR5, UR54, 0xc, URZ ;  /* 0x0000000c36057899 */ /* 0x000fe200080006ff */
[-C--:B------:R-:W-:Y:S01]  /*5f80*/  F2FP.F16.E4M3.UNPACK_B R0, R85.reuse ;  /* 0x00000055ff00723e */ /* 0x080fe200020006ff */
[----:B------:R-:W-:Y:S01]  /*5f90*/  BSSY.RECONVERGENT B0, `(.L_x_104) ;  /* 0x0000096000007945 */ /* 0x000fe20003800200 */
[-C--:B------:R-:W-:Y:S02]  /*5fa0*/  F2FP.F16.E4M3.UNPACK_B R2, R84.reuse ;  /* 0x00000054ff02723e */ /* 0x080fe400020006ff */
[----:B-1----:R-:W-:Y:S01]  /*5fb0*/  F2FP.F16.E4M3.UNPACK_B R3, R84.H1 ;  /* 0x00000054ff03723e */ /* 0x002fe200030006ff */
[--C-:B------:R-:W-:Y:S01]  /*5fc0*/  HADD2.F32 R54, -RZ, R0.reuse.H0_H0 ;  /* 0x20000000ff367230 */ /* 0x100fe20000004100 */
[----:B------:R-:W-:Y:S01]  /*5fd0*/  SHF.L.U32 R118, R104, 0x4, RZ ;  /* 0x0000000468767819 */ /* 0x000fe200000006ff */
[----:B------:R-:W-:Y:S01]  /*5fe0*/  HADD2.F32 R55, -RZ, R0.H1_H1 ;  /* 0x30000000ff377230 */ /* 0x000fe20000004100 */
[----:B------:R-:W-:Y:S01]  /*5ff0*/  F2FP.F16.E4M3.UNPACK_B R0, R86 ;  /* 0x00000056ff00723e */ /* 0x000fe200020006ff */
[--C-:B------:R-:W-:Y:S02]  /*6000*/  HADD2.F32 R50, -RZ, R2.reuse.H0_H0 ;  /* 0x20000002ff327230 */ /* 0x100fe40000004100 */
[----:B------:R-:W-:Y:S01]  /*6010*/  HADD2.F32 R51, -RZ, R2.H1_H1 ;  /* 0x30000002ff337230 */ /* 0x000fe20000004100 */
[----:B------:R-:W-:Y:S01]  /*6020*/  F2FP.F16.E4M3.UNPACK_B R2, R85.H1 ;  /* 0x00000055ff02723e */ /* 0x000fe200030006ff */
[--C-:B------:R-:W-:Y:S01]  /*6030*/  HADD2.F32 R58, -RZ, R0.reuse.H0_H0 ;  /* 0x20000000ff3a7230 */ /* 0x100fe20000004100 */
[----:B------:R-:W-:Y:S01]  /*6040*/  LDTM.16dp32bit_t0_t15.x32 R4, tmem[UR4] ;  /* 0x00000004000479ee */ /* 0x000fe20008a80000 */
[----:B------:R-:W1:Y:S01]  /*6050*/  LDTM.16dp32bit_t16_t31.x32 R4, tmem[UR4+0x20] ;  /* 0x00002004000479ee */ /* 0x000e620008aa0000 */
[----:B------:R-:W-:Y:S01]  /*6060*/  HADD2.F32 R59, -RZ, R0.H1_H1 ;  /* 0x30000000ff3b7230 */ /* 0x000fe20000004100 */
[-C--:B------:R-:W-:Y:S01]  /*6070*/  F2FP.F16.E4M3.UNPACK_B R0, R87.reuse.H1 ;  /* 0x00000057ff00723e */ /* 0x080fe200030006ff */
[--C-:B------:R-:W-:Y:S02]  /*6080*/  HADD2.F32 R56, -RZ, R2.reuse.H0_H0 ;  /* 0x20000002ff387230 */ /* 0x100fe40000004100 */
[----:B------:R-:W-:Y:S01]  /*6090*/  HADD2.F32 R57, -RZ, R2.H1_H1 ;  /* 0x30000002ff397230 */ /* 0x000fe20000004100 */
[----:B------:R-:W-:Y:S01]  /*60a0*/  F2FP.F16.E4M3.UNPACK_B R2, R87 ;  /* 0x00000057ff02723e */ /* 0x000fe200020006ff */
[--C-:B------:R-:W-:Y:S02]  /*60b0*/  HADD2.F32 R64, -RZ, R0.reuse.H0_H0 ;  /* 0x20000000ff407230 */ /* 0x100fe40000004100 */
[----:B------:R-:W-:Y:S01]  /*60c0*/  HADD2.F32 R65, -RZ, R0.H1_H1 ;  /* 0x30000000ff417230 */ /* 0x000fe20000004100 */
[----:B----4-:R-:W-:Y:S01]  /*60d0*/  F2FP.F16.E4M3.UNPACK_B R0, R89 ;  /* 0x00000059ff00723e */ /* 0x010fe200020006ff */
[--C-:B------:R-:W-:Y:S02]  /*60e0*/  HADD2.F32 R62, -RZ, R2.reuse.H0_H0 ;  /* 0x20000002ff3e7230 */ /* 0x100fe40000004100 */
[----:B------:R-:W-:Y:S01]  /*60f0*/  HADD2.F32 R63, -RZ, R2.H1_H1 ;  /* 0x30000002ff3f7230 */ /* 0x000fe20000004100 */
[----:B------:R-:W-:Y:S01]  /*6100*/  F2FP.F16.E4M3.UNPACK_B R2, R88 ;  /* 0x00000058ff02723e */ /* 0x000fe200020006ff */
[--C-:B------:R-:W-:Y:S02]  /*6110*/  HADD2.F32 R52, -RZ, R3.reuse.H0_H0 ;  /* 0x20000003ff347230 */ /* 0x100fe40000004100 */
[----:B------:R-:W-:Y:S01]  /*6120*/  HADD2.F32 R53, -RZ, R3.H1_H1 ;  /* 0x30000003ff357230 */ /* 0x000fe20000004100 */
[----:B------:R-:W-:Y:S01]  /*6130*/  F2FP.F16.E4M3.UNPACK_B R3, R86.H1 ;  /* 0x00000056ff03723e */ /* 0x000fe200030006ff */
[--C-:B------:R-:W-:Y:S02]  /*6140*/  HADD2.F32 R70, -RZ, R0.reuse.H0_H0 ;  /* 0x20000000ff467230 */ /* 0x100fe40000004100 */
[----:B------:R-:W-:Y:S01]  /*6150*/  HADD2.F32 R71, -RZ, R0.H1_H1 ;  /* 0x30000000ff477230 */ /* 0x000fe20000004100 */
[----:B------:R-:W-:Y:S01]  /*6160*/  F2FP.F16.E4M3.UNPACK_B R0, R90 ;  /* 0x0000005aff00723e */ /* 0x000fe200020006ff */
[--C-:B------:R-:W-:Y:S02]  /*6170*/  HADD2.F32 R66, -RZ, R2.reuse.H0_H0 ;  /* 0x20000002ff427230 */ /* 0x100fe40000004100 */
[C---:B-1----:R-:W-:Y:S01]  /*6180*/  FMUL R7, R47.reuse, R7 ;  /* 0x000000072f077220 */ /* 0x042fe20000400000 */
[----:B------:R-:W-:Y:S01]  /*6190*/  HADD2.F32 R67, -RZ, R2.H1_H1 ;  /* 0x30000002ff437230 */ /* 0x000fe20000004100 */
[----:B------:R-:W-:Y:S01]  /*61a0*/  F2FP.F16.E4M3.UNPACK_B R2, R89.H1 ;  /* 0x00000059ff02723e */ /* 0x000fe200030006ff */
[--C-:B------:R-:W-:Y:S02]  /*61b0*/  HADD2.F32 R60, -RZ, R3.reuse.H0_H0 ;  /* 0x20000003ff3c7230 */ /* 0x100fe40000004100 */
[C---:B------:R-:W-:Y:S01]  /*61c0*/  FMUL R11, R47.reuse, R11 ;  /* 0x0000000b2f0b7220 */ /* 0x040fe20000400000 */
        /* <DEDUP_REMOVED lines=9> */
[----:B------:R-:W-:Y:S01]  /*6260*/  F2FP.F16.E4M3.UNPACK_B R2, R91 ;  /* 0x0000005bff02723e */ /* 0x000fe200020006ff */
[--C-:B------:R-:W-:Y:S02]  /*6270*/  HADD2.F32 R68, -RZ, R3.reuse.H0_H0 ;  /* 0x20000003ff447230 */ /* 0x100fe40000004100 */
[C---:B------:R-:W-:Y:S01]  /*6280*/  FMUL R23, R47.reuse, R23 ;  /* 0x000000172f177220 */ /* 0x040fe20000400000 */
[----:B------:R-:W-:Y:S01]  /*6290*/  HADD2.F32 R69, -RZ, R3.H1_H1 ;  /* 0x30000003ff457230 */ /* 0x000fe20000004100 */
[----:B------:R-:W-:Y:S01]  /*62a0*/  F2FP.F16.E4M3.UNPACK_B R3, R90.H1 ;  /* 0x0000005aff03723e */ /* 0x000fe200030006ff */
[--C-:B------:R-:W-:Y:S02]  /*62b0*/  HADD2.F32 R80, -RZ, R0.reuse.H0_H0 ;  /* 0x20000000ff507230 */ /* 0x100fe40000004100 */
[C---:B------:R-:W-:Y:S01]  /*62c0*/  FMUL R27, R47.reuse, R27 ;  /* 0x0000001b2f1b7220 */ /* 0x040fe20000400000 */
[----:B------:R-:W-:Y:S02]  /*62d0*/  HADD2.F32 R81, -RZ, R0.H1_H1 ;  /* 0x30000000ff517230 */ /* 0x000fe40000004100 */
[C---:B------:R-:W-:Y:S01]  /*62e0*/  FMUL R0, R47.reuse, R4 ;  /* 0x000000042f007220 */ /* 0x040fe20000400000 */
[--C-:B------:R-:W-:Y:S02]  /*62f0*/  HADD2.F32 R78, -RZ, R2.reuse.H0_H0 ;  /* 0x20000002ff4e7230 */ /* 0x100fe40000004100 */
[----:B------:R-:W-:Y:S01]  /*6300*/  FMUL R4, R47, R8 ;  /* 0x000000082f047220 */ /* 0x000fe20000400000 */
[----:B------:R-:W-:Y:S02]  /*6310*/  HADD2.F32 R79, -RZ, R2.H1_H1 ;  /* 0x30000002ff4f7230 */ /* 0x000fe40000004100 */
[----:B------:R-:W-:Y:S01]  /*6320*/  FFMA R0, R49, R50, R0 ;  /* 0x0000003231007223 */ /* 0x000fe20000000000 */
[C---:B------:R-:W-:Y:S01]  /*6330*/  FMUL R2, R47.reuse, R5 ;  /* 0x000000052f027220 */ /* 0x040fe20000400000 */
[--C-:B------:R-:W-:Y:S02]  /*6340*/  HADD2.F32 R76, -RZ, R3.reuse.H0_H0 ;  /* 0x20000003ff4c7230 */ /* 0x100fe40000004100 */
[----:B------:R-:W-:Y:S01]  /*6350*/  FMUL R5, R47, R9 ;  /* 0x000000092f057220 */ /* 0x000fe20000400000 */
[----:B------:R-:W-:Y:S02]  /*6360*/  HADD2.F32 R77, -RZ, R3.H1_H1 ;  /* 0x30000003ff4d7230 */ /* 0x000fe40000004100 */
[----:B------:R-:W-:Y:S01]  /*6370*/  FFMA R2, R49, R51, R2 ;  /* 0x0000003331027223 */ /* 0x000fe20000000002 */
[C---:B------:R-:W-:Y:S01]  /*6380*/  FMUL R3, R47.reuse, R6 ;  /* 0x000000062f037220 */ /* 0x040fe20000400000 */
[C---:B------:R-:W-:Y:S01]  /*6390*/  FMUL R8, R47.reuse, R12 ;  /* 0x0000000c2f087220 */ /* 0x040fe20000400000 */
[C---:B------:R-:W-:Y:S01]  /*63a0*/  FMUL R9, R47.reuse, R13 ;  /* 0x0000000d2f097220 */ /* 0x040fe20000400000 */
[----:B------:R-:W-:Y:S01]  /*63b0*/  FMUL R12, R47, R16 ;  /* 0x000000102f0c7220 */ /* 0x000fe20000400000 */
[C---:B------:R-:W-:Y:S01]  /*63c0*/  FFMA R3, R49.reuse, R52, R3 ;  /* 0x0000003431037223 */ /* 0x040fe20000000003 */
[C---:B------:R-:W-:Y:S01]  /*63d0*/  FFMA R7, R49.reuse, R53, R7 ;  /* 0x0000003531077223 */ /* 0x040fe20000000007 */
[C---:B------:R-:W-:Y:S01]  /*63e0*/  FFMA R4, R49.reuse, R54, R4 ;  /* 0x0000003631047223 */ /* 0x040fe20000000004 */
[----:B------:R-:W-:Y:S01]  /*63f0*/  FFMA R5, R49, R55, R5 ;  /* 0x0000003731057223 */ /* 0x000fe20000000005 */
[C---:B------:R-:W-:Y:S01]  /*6400*/  FMUL R13, R47.reuse, R17 ;  /* 0x000000112f0d7220 */ /* 0x040fe20000400000 */
[----:B------:R-:W-:Y:S01]  /*6410*/  FMUL R16, R47, R20 ;  /* 0x000000142f107220 */ /* 0x000fe20000400000 */
[----:B------:R-:W-:Y:S01]  /*6420*/  F2FP.SATFINITE.E4M3.F32.PACK_AB_MERGE_C R3, R7, R3, RZ ;  /* 0x000000030703723e */ /* 0x000fe200048070ff */
[C---:B------:R-:W-:Y:S01]  /*6430*/  FMUL R17, R47.reuse, R21 ;  /* 0x000000152f117220 */ /* 0x040fe20000400000 */
[C---:B------:R-:W-:Y:S01]  /*6440*/  FMUL R20, R47.reuse, R24 ;  /* 0x000000182f147220 */ /* 0x040fe20000400000 */
[C---:B------:R-:W-:Y:S01]  /*6450*/  FMUL R21, R47.reuse, R25 ;  /* 0x000000192f157220 */ /* 0x040fe20000400000 */
[----:B------:R-:W-:Y:S01]  /*6460*/  F2FP.SATFINITE.E4M3.F32.PACK_AB_MERGE_C R52, R2, R0, R3 ;  /* 0x000000000234723e */ /* 0x000fe20004807003 */
[C---:B------:R-:W-:Y:S01]  /*6470*/  FMUL R24, R47.reuse, R28 ;  /* 0x0000001c2f187220 */ /* 0x040fe20000400000 */
[----:B------:R-:W-:Y:S01]  /*6480*/  LOP3.LUT R0, R102, UR5, RZ, 0xfc, !PT ;  /* 0x0000000566007c12 */ /* 0x000fe2000f8efcff */
[C---:B------:R-:W-:Y:S01]  /*6490*/  FMUL R25, R47.reuse, R29 ;  /* 0x0000001d2f197220 */ /* 0x040fe20000400000 */
[C---:B------:R-:W-:Y:S01]  /*64a0*/  FMUL R28, R47.reuse, R32 ;  /* 0x000000202f1c7220 */ /* 0x040fe20000400000 */
[C---:B------:R-:W-:Y:S01]  /*64b0*/  FMUL R29, R47.reuse, R33 ;  /* 0x000000212f1d7220 */ /* 0x040fe20000400000 */
[----:B------:R-:W-:Y:S01]  /*64c0*/  IADD3 R2, PT, PT, R0, UR49, RZ ;  /* 0x0000003100027c10 */ /* 0x000fe2000fffe0ff */
[C---:B------:R-:W-:Y:S01]  /*64d0*/  FMUL R6, R47.reuse, R10 ;  /* 0x0000000a2f067220 */ /* 0x040fe20000400000 */
[C---:B------:R-:W-:Y:S01]  /*64e0*/  FMUL R10, R47.reuse, R14 ;  /* 0x0000000e2f0a7220 */ /* 0x040fe20000400000 */
[----:B------:R-:W-:Y:S01]  /*64f0*/  FMUL R14, R47, R18 ;  /* 0x000000122f0e7220 */ /* 0x000fe20000400000 */
[----:B------:R-:W-:Y:S01]  /*6500*/  IADD3 R2, PT, PT, R2, R118, RZ ;  /* 0x0000007602027210 */ /* 0x000fe20007ffe0ff */
[C---:B------:R-:W-:Y:S01]  /*6510*/  FFMA R6, R49.reuse, R56, R6 ;  /* 0x0000003831067223 */ /* 0x040fe20000000006 */
[C---:B------:R-:W-:Y:S01]  /*6520*/  FFMA R11, R49.reuse, R57, R11 ;  /* 0x00000039310b7223 */ /* 0x040fe2000000000b */
[C---:B------:R-:W-:Y:S01]  /*6530*/  FFMA R8, R49.reuse, R58, R8 ;  /* 0x0000003a31087223 */ /* 0x040fe20000000008 */
[C---:B------:R-:W-:Y:S01]  /*6540*/  FFMA R9, R49.reuse, R59, R9 ;  /* 0x0000003b31097223 */ /* 0x040fe20000000009 */
[C---:B------:R-:W-:Y:S01]  /*6550*/  FFMA R10, R49.reuse, R60, R10 ;  /* 0x0000003c310a7223 */ /* 0x040fe2000000000a */
[C---:B------:R-:W-:Y:S01]  /*6560*/  FFMA R15, R49.reuse, R61, R15 ;  /* 0x0000003d310f7223 */ /* 0x040fe2000000000f */
[C---:B------:R-:W-:Y:S01]  /*6570*/  FFMA R12, R49.reuse, R62, R12 ;  /* 0x0000003e310c7223 */ /* 0x040fe2000000000c */
[C---:B------:R-:W-:Y:S01]  /*6580*/  FFMA R13, R49.reuse, R63, R13 ;  /* 0x0000003f310d7223 */ /* 0x040fe2000000000d */
[----:B------:R-:W-:Y:S01]  /*6590*/  FFMA R14, R49, R64, R14 ;  /* 0x00000040310e7223 */ /* 0x000fe2000000000e */
[----:B------:R-:W-:Y:S01]  /*65a0*/  FMUL R18, R47, R22 ;  /* 0x000000162f127220 */ /* 0x000fe20000400000 */
        /* <DEDUP_REMOVED lines=10> */
[----:B------:R-:W-:Y:S01]  /*6650*/  FFMA R27, R49, R73, R27 ;  /* 0x00000049311b7223 */ /* 0x000fe2000000001b */
[----:B------:R-:W-:Y:S01]  /*6660*/  FMUL R31, R47, R31 ;  /* 0x0000001f2f1f7220 */ /* 0x000fe20000400000 */
[C---:B------:R-:W-:Y:S01]  /*6670*/  FFMA R24, R49.reuse, R74, R24 ;  /* 0x0000004a31187223 */ /* 0x040fe20000000018 */
[C---:B------:R-:W-:Y:S01]  /*6680*/  FFMA R25, R49.reuse, R75, R25 ;  /* 0x0000004b31197223 */ /* 0x040fe20000000019 */
[----:B------:R-:W-:Y:S01]  /*6690*/  FFMA R26, R49, R76, R26 ;  /* 0x0000004c311a7223 */ /* 0x000fe2000000001a */
[----:B------:R-:W-:Y:S01]  /*66a0*/  FMUL R30, R47, R34 ;  /* 0x000000222f1e7220 */ /* 0x000fe20000400000 */
[----:B------:R-:W-:Y:S01]  /*66b0*/  FFMA R31, R49, R77, R31 ;  /* 0x0000004d311f7223 */ /* 0x000fe2000000001f */
[----:B------:R-:W-:Y:S01]  /*66c0*/  FMUL R35, R47, R35 ;  /* 0x000000232f237220 */ /* 0x000fe20000400000 */
[----:B------:R-:W-:Y:S01]  /*66d0*/  F2FP.SATFINITE.E4M3.F32.PACK_AB_MERGE_C R6, R11, R6, RZ ;  /* 0x000000060b06723e */ /* 0x000fe200048070ff */
[----:B------:R-:W-:Y:S01]  /*66e0*/  FFMA R28, R49, R78, R28 ;  /* 0x0000004e311c7223 */ /* 0x000fe2000000001c */
[----:B------:R-:W-:Y:S01]  /*66f0*/  F2FP.SATFINITE.E4M3.F32.PACK_AB_MERGE_C R10, R15, R10, RZ ;  /* 0x0000000a0f0a723e */ /* 0x000fe200048070ff */
[----:B------:R-:W-:Y:S01]  /*6700*/  FFMA R29, R49, R79, R29 ;  /* 0x0000004f311d7223 */ /* 0x000fe2000000001d */
[----:B------:R-:W-:Y:S01]  /*6710*/  F2FP.SATFINITE.E4M3.F32.PACK_AB_MERGE_C R14, R19, R14, RZ ;  /* 0x0000000e130e723e */ /* 0x000fe200048070ff */
[----:B------:R-:W-:Y:S01]  /*6720*/  FFMA R30, R49, R80, R30 ;  /* 0x00000050311e7223 */ /* 0x000fe2000000001e */
[----:B------:R-:W-:Y:S01]  /*6730*/  F2FP.SATFINITE.E4M3.F32.PACK_AB_MERGE_C R18, R23, R18, RZ ;  /* 0x000000121712723e */ /* 0x000fe200048070ff */
[----:B------:R-:W-:Y:S01]  /*6740*/  FFMA R35, R49, R81, R35 ;  /* 0x0000005131237223 */ /* 0x000fe20000000023 */
[----:B------:R-:W-:Y:S02]  /*6750*/  F2FP.SATFINITE.E4M3.F32.PACK_AB_MERGE_C R53, R5, R4, R6 ;  /* 0x000000040535723e */ /* 0x000fe40004807006 */
[----:B------:R-:W-:Y:S02]  /*6760*/  F2FP.SATFINITE.E4M3.F32.PACK_AB_MERGE_C R54, R9, R8, R10 ;  /* 0x000000080936723e */ /* 0x000fe4000480700a */
[----:B------:R-:W-:Y:S02]  /*6770*/  F2FP.SATFINITE.E4M3.F32.PACK_AB_MERGE_C R55, R13, R12, R14 ;  /* 0x0000000c0d37723e */ /* 0x000fe4000480700e */
[----:B------:R-:W-:Y:S02]  /*6780*/  F2FP.SATFINITE.E4M3.F32.PACK_AB_MERGE_C R16, R17, R16, R18 ;  /* 0x000000101110723e */ /* 0x000fe40004807012 */
[----:B------:R-:W-:Y:S01]  /*6790*/  F2FP.SATFINITE.E4M3.F32.PACK_AB_MERGE_C R17, R27, R22, RZ ;  /* 0x000000161b11723e */ /* 0x000fe200048070ff */
[----:B------:R1:W-:Y:S01]  /*67a0*/  STS.128 [R0+UR49+0x3200], R52 ;  /* 0x0032003400007988 */ /* 0x0003e20008000c31 */
[----:B------:R-:W-:Y:S02]  /*67b0*/  F2FP.SATFINITE.E4M3.F32.PACK_AB_MERGE_C R18, R31, R26, RZ ;  /* 0x0000001a1f12723e */ /* 0x000fe400048070ff */
[----:B------:R-:W-:Y:S02]  /*67c0*/  F2FP.SATFINITE.E4M3.F32.PACK_AB_MERGE_C R19, R35, R30, RZ ;  /* 0x0000001e2313723e */ /* 0x000fe400048070ff */
[----:B------:R-:W-:Y:S02]  /*67d0*/  F2FP.SATFINITE.E4M3.F32.PACK_AB_MERGE_C R17, R21, R20, R17 ;  /* 0x000000141511723e */ /* 0x000fe40004807011 */
[----:B------:R-:W-:Y:S02]  /*67e0*/  F2FP.SATFINITE.E4M3.F32.PACK_AB_MERGE_C R18, R25, R24, R18 ;  /* 0x000000181912723e */ /* 0x000fe40004807012 */
[----:B------:R-:W-:Y:S05]  /*67f0*/  F2FP.SATFINITE.E4M3.F32.PACK_AB_MERGE_C R19, R29, R28, R19 ;  /* 0x0000001c1d13723e */ /* 0x000fea0004807013 */
[----:B------:R1:W-:Y:S01]  /*6800*/  STS.128 [R2+0x3210], R16 ;  /* 0x0032101002007388 */ /* 0x0003e20000000c00 */
[----:B------:R-:W-:Y:S01]  /*6810*/  @!PT LDS RZ, [RZ] ;  /* 0x00000000fffff984 */ /* 0x000fe20000000800 */
[----:B------:R-:W-:Y:S01]  /*6820*/  @!PT LDS RZ, [RZ] ;  /* 0x00000000fffff984 */ /* 0x000fe20000000800 */
[----:B------:R-:W-:Y:S01]  /*6830*/  @!PT LDS RZ, [RZ] ;  /* 0x00000000fffff984 */ /* 0x000fe20000000800 */
[----:B------:R-:W-:Y:S01]  /*6840*/  @!PT LDS RZ, [RZ] ;  /* 0x00000000fffff984 */ /* 0x000fe20000000800 */
[----:B------:R2:W-:Y:S07]  /*6850*/  MEMBAR.ALL.CTA ;  /* 0x0000000000007992 */ /* 0x0005ee0000008000 */
[----:B--2---:R-:W2:Y:S02]  /*6860*/  FENCE.VIEW.ASYNC.S ;  /* 0x00000000000073c6 */ /* 0x004ea40000000000 */
[----:B--2---:R-:W-:Y:S06]  /*6870*/  BAR.SYNC.DEFER_BLOCKING 0x1, 0x80 ;  /* 0x0042000000007b1d */ /* 0x004fec0000010000 */
[----:B------:R-:W-:Y:S05]  /*6880*/  @P0 BRA `(.L_x_105) ;  /* 0x0000000000180947 */ /* 0x000fea0003800000 */
[----:B------:R-:W-:Y:S02]  /*6890*/  UIADD3 UR6, UP0, UPT, UR52, 0x680, URZ ;  /* 0x0000068034067890 */ /* 0x000fe4000ff1e0ff */
[----:B------:R-:W-:Y:S02]  /*68a0*/  UIADD3 UR40, UPT, UPT, UR49, 0x3200, UR5 ;  /* 0x0000320031287890 */ /* 0x000fe4000fffe005 */
[----:B------:R-:W-:Y:S01]  /*68b0*/  UIADD3.X UR7, UPT, UPT, URZ, UR53, URZ, UP0, !UPT ;  /* 0x00000035ff077290 */ /* 0x000fe200087fe4ff */
[----:B------:R-:W-:Y:S08]  /*68c0*/  UMOV UR43, UR36 ;  /* 0x00000024002b7c82 */ /* 0x000ff00008000000 */
[----:B------:R2:W-:Y:S02]  /*68d0*/  UTMASTG.3D [UR40], [UR6] ;  /* 0x00000028060073b5 */ /* 0x0005e40008010000 */
[----:B--2---:R0:W-:Y:S02]  /*68e0*/  UTMACMDFLUSH ;  /* 0x00000000000079b7 */ /* 0x0041e40000000000 */
.L_x_105:
[----:B------:R-:W-:Y:S05]  /*68f0*/  BSYNC.RECONVERGENT B0 ;  /* 0x0000000000007941 */ /* 0x000fea0003800200 */
.L_x_104:
[----:B------:R-:W-:Y:S01]  /*6900*/  UIADD3 UR40, UPT, UPT, UR54, 0x1, URZ ;  /* 0x0000000136287890 */ /* 0x000fe2000fffe0ff */
[----:B------:R-:W-:Y:S01]  /*6910*/  ISETP.NE.AND P1, PT, R115, RZ, PT ;  /* 0x000000ff7300720c */ /* 0x000fe20003f25270 */
[----:B------:R-:W-:Y:S01]  /*6920*/  BSSY.RECONVERGENT B0, `(.L_x_106) ;  /* 0x0000007000007945 */ /* 0x000fe20003800200 */
[----:B------:R-:W-:Y:S01]  /*6930*/  LEA R3, R107, UR49, 0x3 ;  /* 0x000000316b037c11 */ /* 0x000fe2000f8e18ff */
[----:B------:R-:W-:Y:S04]  /*6940*/  UISETP.NE.AND UP0, UPT, UR40, 0x2, UPT ;  /* 0x000000022800788c */ /* 0x000fe8000bf05270 */
[----:B------:R-:W-:Y:S06]  /*6950*/  USEL UR40, UR40, URZ, UP0 ;  /* 0x000000ff28287287 */ /* 0x000fec0008000000 */
[----:B-1----:R-:W-:Y:S01]  /*6960*/  @P1 SHF.L.U32 R0, R106, 0x1f, RZ ;  /* 0x0000001f6a001819 */ /* 0x002fe200000006ff */
[----:B------:R-:W-:Y:S05]  /*6970*/  @P0 BRA `(.L_x_107) ;  /* 0x0000000000040947 */ /* 0x000fea0003800000 */
[----:B------:R-:W-:Y:S04]  /*6980*/  DEPBAR.LE SB0, 0x1 ;  /* 0x000080400000791a */ /* 0x000fe80000000000 */
.L_x_107:
[----:B------:R-:W-:Y:S05]  /*6990*/  BSYNC.RECONVERGENT B0 ;  /* 0x0000000000007941 */ /* 0x000fea0003800200 */
.L_x_106:
[----:B------:R-:W-:Y:S06]  /*69a0*/  BAR.SYNC.DEFER_BLOCKING 0x1, 0x80 ;  /* 0x0042000000007b1d */ /* 0x000fec0000010000 */
[----:B------:R-:W1:Y:S01]  /*69b0*/  @P1 SYNCS.PHASECHK.TRANS64.TRYWAIT P0, [R3+URZ+0xc0], R0 ;  /* 0x0000c000030015a7 */ /* 0x000e6200080011ff */
[----:B------:R-:W-:Y:S01]  /*69c0*/  BSSY B1, `(.L_x_108) ;  /* 0x0000020000017945 */ /* 0x000fe20003800000 */
[----:B-1----:R-:W-:Y:S03]  /*69d0*/  @P1 SEL R116, RZ, 0x1, !P0 ;  /* 0x00000001ff741807 */ /* 0x002fe60004000000 */
[----:B------:R-:W-:Y:S05]  /*69e0*/  @!P1 BRA `(.L_x_109) ;  /* 0x0000000000749947 */ /* 0x000fea0003800000 */
[----:B------:R-:W-:Y:S01]  /*69f0*/  ISETP.NE.AND P1, PT, R117, RZ, PT ;  /* 0x000000ff7500720c */ /* 0x000fe20003f25270 */
[----:B------:R-:W-:Y:S01]  /*6a00*/  BSSY B0, `(.L_x_110) ;  /* 0x0000009000007945 */ /* 0x000fe20003800000 */
[----:B------:R-:W-:Y:S11]  /*6a10*/  ISETP.NE.AND P0, PT, R116, RZ, PT ;  /* 0x000000ff7400720c */ /* 0x000ff60003f05270 */
[----:B------:R-:W-:Y:S05]  /*6a20*/  @P1 IMAD R0, R107, 0x1000, R102 ;  /* 0x000010006b001824 */ /* 0x000fea00078e0266 */
[----:B------:R-:W-:Y:S05]  /*6a30*/  @P1 IADD3 R4, PT, PT, R0, UR49, RZ ;  /* 0x0000003100041c10 */ /* 0x000fea000fffe0ff */
[----:B------:R-:W-:Y:S01]  /*6a40*/  @P1 IMAD.IADD R4, R4, 0x1, R118 ;  /* 0x0000000104041824 */ /* 0x000fe200078e0276 */
[----:B------:R-:W-:Y:S06]  /*6a50*/  @P0 BRA `(.L_x_111) ;  /* 0x00000000000c0947 */ /* 0x000fec0003800000 */
[----:B------:R-:W-:Y:S04]  /*6a60*/  SHF.L.U32 R2, R106, 0x1f, RZ ;  /* 0x0000001f6a027819 */ /* 0x000fe800000006ff */
[----:B------:R-:W1:Y:S02]  /*6a70*/  SYNCS.PHASECHK.TRANS64.TRYWAIT P0, [R3+URZ+0xc0], R2 ;  /* 0x0000c002030075a7 */ /* 0x000e6400080011ff */
[----:B-1----:R-:W-:Y:S05]  /*6a80*/  @!P0 BRA `(.L_x_112) ;  /* 0x0000002800408947 */ /* 0x002fea0003800000 */
.L_x_111:
[----:B------:R-:W-:Y:S05]  /*6a90*/  BSYNC B0 ;  /* 0x0000000000007941 */ /* 0x000fea0003800000 */
.L_x_110:
[----:B------:R-:W-:Y:S01]  /*6aa0*/  ISETP.NE.AND P0, PT, R117, RZ, PT ;  /* 0x000000ff7500720c */ /* 0x000fe20003f05270 */
[----:B-1----:R-:W-:Y:S02]  /*6ab0*/  VIADD R3, R3, 0xd8 ;  /* 0x000000d803037836 */ /* 0x002fe40000000000 */
[----:B------:R-:W-:Y:S10]  /*6ac0*/  VIADD R107, R107, 0x1 ;  /* 0x000000016b6b7836 */ /* 0x000ff40000000000 */
[----:B------:R1:W2:Y:S04]  /*6ad0*/  @P0 LDS.128 R84, [R0+UR49+0x200] ;  /* 0x0002003100540984 */ /* 0x0002a80008000c00 */
        /* <DEDUP_REMOVED lines=9> */
[----:B-1----:R-:W-:Y:S05]  /*6b70*/  IMAD.U32 R0, RZ, RZ, UR37 ;  /* 0x00000025ff007e24 */ /* 0x002fea000f8e00ff */
[----:B------:R-:W-:Y:S04]  /*6b80*/  PRMT R0, R0, 0x654, R3 ;  /* 0x0000065400007816 */ /* 0x000fe80000000003 */
[----:B-----5:R1:W-:Y:S02]  /*6b90*/  SYNCS.ARRIVE.TRANS64.RED.A1T0 RZ, [R0+URZ], RZ ;  /* 0x000000ff00ff79a7 */ /* 0x0203e400081004ff */
[----:B-1----:R-:W-:Y:S04]  /*6ba0*/  SEL R0, RZ, 0x1, P0 ;  /* 0x00000001ff007807 */ /* 0x002fe80000000000 */
[----:B--234-:R-:W-:Y:S02]  /*6bb0*/  LOP3.LUT R106, R106, R0, RZ, 0x3c, !PT ;  /* 0x000000006a6a7212 */ /* 0x01cfe400078e3cff */
.L_x_109:
[----:B------:R-:W-:Y:S05]  /*6bc0*/  BSYNC B1 ;  /* 0x0000000000017941 */ /* 0x000fea0003800000 */
.L_x_108:
[----:B------:R-:W-:Y:S05]  /*6bd0*/  VIADD R0, R48, 0x40 ;  /* 0x0000004030007836 */ /* 0x000fea0000000000 */
[----:B------:R-:W-:Y:S04]  /*6be0*/  SHF.R.U32.HI R0, RZ, 0x15, R0 ;  /* 0x00000015ff007819 */ /* 0x000fe80000011600 */
[----:B------:R-:W-:Y:S11]  /*6bf0*/  LOP3.LUT P0, RZ, R0, 0x3, R103, 0x48, !PT ;  /* 0x0000000300ff7812 */ /* 0x000ff60007804867 */
[----:B------:R-:W-:Y:S02]  /*6c00*/  @!UPT UIADD3 URZ, UPT, UPT, URZ, URZ, URZ ;  /* 0x000000fffffff290 */ /* 0x000fe4000fffe0ff */
[----:B------:R-:W-:Y:S05]  /*6c10*/  @!P0 BRA `(.L_x_113) ;  /* 0x0000000000408947 */ /* 0x000fea0003800000 */
        /* <DEDUP_REMOVED lines=15> */
[----:B---3--:R-:W-:Y:S05]  /*6d10*/  CALL.ABS.NOINC R2 ;  /* 0x0000000002007343 */ /* 0x008fea0003c00000 */
.L_x_113:
[----:B------:R-:W-:Y:S01]  /*6d20*/  ISETP.NE.AND P0, PT, R111, RZ, PT ;  /* 0x000000ff6f00720c */ /* 0x000fe20003f05270 */
[----:B------:R-:W-:Y:S05]  /*6d30*/  WARPSYNC.ALL ;  /* 0x0000000000007948 */ /* 0x000fea0003800000 */
[----:B------:R-:W-:Y:S01]  /*6d40*/  R2UR UR4, R48 ;  /* 0x00000000300472ca */ /* 0x000fe200000e0000 */
[----:B------:R-:W-:Y:S01]  /*6d50*/  USHF.L.U32 UR8, UR40, 0xc, URZ ;  /* 0x0000000c28087899 */ /* 0x000fe200080006ff */
[-C--:B------:R-:W-:Y:S01]  /*6d60*/  F2FP.F16.E4M3.UNPACK_B R0, R85.reuse ;  /* 0x00000055ff00723e */ /* 0x080fe200020006ff */
[----:B------:R-:W-:Y:S01]  /*6d70*/  BSSY.RECONVERGENT B0, `(.L_x_114) ;  /* 0x0000097000007945 */ /* 0x000fe20003800200 */
[-C--:B------:R-:W-:Y:S02]  /*6d80*/  F2FP.F16.E4M3.UNPACK_B R2, R84.reuse ;  /* 0x00000054ff02723e */ /* 0x080fe400020006ff */
[----:B------:R-:W-:Y:S01]  /*6d90*/  F2FP.F16.E4M3.UNPACK_B R3, R84.H1 ;  /* 0x00000054ff03723e */ /* 0x000fe200030006ff */
[--C-:B------:R-:W-:Y:S02]  /*6da0*/  HADD2.F32 R54, -RZ, R0.reuse.H0_H0 ;  /* 0x20000000ff367230 */ /* 0x100fe40000004100 */
[----:B------:R-:W-:Y:S01]  /*6db0*/  HADD2.F32 R55, -RZ, R0.H1_H1 ;  /* 0x30000000ff377230 */ /* 0x000fe20000004100 */
[----:B------:R-:W-:Y:S01]  /*6dc0*/  F2FP.F16.E4M3.UNPACK_B R0, R86 ;  /* 0x00000056ff00723e */ /* 0x000fe200020006ff */
[--C-:B------:R-:W-:Y:S02]  /*6dd0*/  HADD2.F32 R50, -RZ, R2.reuse.H0_H0 ;  /* 0x20000002ff327230 */ /* 0x100fe40000004100 */
[----:B------:R-:W-:Y:S01]  /*6de0*/  HADD2.F32 R51, -RZ, R2.H1_H1 ;  /* 0x30000002ff337230 */ /* 0x000fe20000004100 */
[----:B------:R-:W-:Y:S01]  /*6df0*/  F2FP.F16.E4M3.UNPACK_B R2, R85.H1 ;  /* 0x00000055ff02723e */ /* 0x000fe200030006ff */
[--C-:B------:R-:W-:Y:S01]  /*6e00*/  HADD2.F32 R58, -RZ, R0.reuse.H0_H0 ;  /* 0x20000000ff3a7230 */ /* 0x100fe20000004100 */
[----:B------:R-:W-:Y:S01]  /*6e10*/  LDTM.16dp32bit_t0_t15.x32 R4, tmem[UR4+0x40] ;  /* 0x00004004000479ee */ /* 0x000fe20008a80000 */
        /* <DEDUP_REMOVED lines=133> */
[----:B------:R-:W-:Y:S02]  /*7670*/  UIADD3 UR5, UPT, UPT, UR41, 0x40, URZ ;  /* 0x0000004029057890 */ /* 0x000fe4000fffe0ff */
[----:B------:R-:W-:Y:S02]  /*7680*/  UIADD3 UR4, UPT, UPT, UR49, 0x3200, UR8 ;  /* 0x0000320031047890 */ /* 0x000fe4000fffe008 */
[----:B------:R-:W-:Y:S01]  /*7690*/  UIADD3.X UR11, UPT, UPT, URZ, UR53, URZ, UP0, !UPT ;  /* 0x00000035ff0b7290 */ /* 0x000fe200087fe4ff */
[----:B------:R-:W-:Y:S01]  /*76a0*/  UMOV UR6, UR42 ;  /* 0x0000002a00067c82 */ /* 0x000fe20008000000 */
[----:B------:R-:W-:Y:S07]  /*76b0*/  UMOV UR7, UR36 ;  /* 0x0000002400077c82 */ /* 0x000fee0008000000 */
[----:B------:R2:W-:Y:S02]  /*76c0*/  UTMASTG.3D [UR4], [UR10] ;  /* 0x000000040a0073b5 */ /* 0x0005e40008010000 */
[----:B--2---:R0:W-:Y:S02]  /*76d0*/  UTMACMDFLUSH ;  /* 0x00000000000079b7 */ /* 0x0041e40000000000 */
.L_x_115:
[----:B------:R-:W-:Y:S05]  /*76e0*/  BSYNC.RECONVERGENT B0 ;  /* 0x0000000000007941 */ /* 0x000fea0003800200 */
.L_x_114:
[----:B------:R-:W-:Y:S01]  /*76f0*/  UIADD3 UR40, UPT, UPT, UR40, 0x1, URZ ;  /* 0x0000000128287890 */ /* 0x000fe2000fffe0ff */
[----:B------:R-:W-:Y:S01]  /*7700*/  ISETP.NE.AND P1, PT, R115, RZ, PT ;  /* 0x000000ff7300720c */ /* 0x000fe20003f25270 */
[----:B------:R-:W-:Y:S01]  /*7710*/  BSSY.RECONVERGENT B0, `(.L_x_116) ;  /* 0x0000007000007945 */ /* 0x000fe20003800200 */
[----:B-1----:R-:W-:Y:S01]  /*7720*/  LEA R2, R107, UR49, 0x3 ;  /* 0x000000316b027c11 */ /* 0x002fe2000f8e18ff */
[----:B------:R-:W-:Y:S04]  /*7730*/  UISETP.NE.AND UP0, UPT, UR40, 0x2, UPT ;  /* 0x000000022800788c */ /* 0x000fe8000bf05270 */
[----:B------:R-:W-:Y:S06]  /*7740*/  USEL UR40, UR40, URZ, UP0 ;  /* 0x000000ff28287287 */ /* 0x000fec0008000000 */
[----:B------:R-:W-:Y:S01]  /*7750*/  @P1 SHF.L.U32 R0, R106, 0x1f, RZ ;  /* 0x0000001f6a001819 */ /* 0x000fe200000006ff */
[----:B------:R-:W-:Y:S05]  /*7760*/  @P0 BRA `(.L_x_117) ;  /* 0x0000000000040947 */ /* 0x000fea0003800000 */
[----:B------:R-:W-:Y:S04]  /*7770*/  DEPBAR.LE SB0, 0x1 ;  /* 0x000080400000791a */ /* 0x000fe80000000000 */
.L_x_117:
[----:B------:R-:W-:Y:S05]  /*7780*/  BSYNC.RECONVERGENT B0 ;  /* 0x0000000000007941 */ /* 0x000fea0003800200 */
.L_x_116:
        /* <DEDUP_REMOVED lines=15> */
.L_x_121:
[----:B------:R-:W-:Y:S05]  /*7880*/  BSYNC B0 ;  /* 0x0000000000007941 */ /* 0x000fea0003800000 */
.L_x_120:
        /* <DEDUP_REMOVED lines=18> */
.L_x_119:
[----:B------:R-:W-:Y:S05]  /*79b0*/  BSYNC B1 ;  /* 0x0000000000017941 */ /* 0x000fea0003800000 */
.L_x_118:
        /* <DEDUP_REMOVED lines=21> */
.L_x_123:
[----:B------:R-:W-:Y:S01]  /*7b10*/  ISETP.NE.AND P0, PT, R111, RZ, PT ;  /* 0x000000ff6f00720c */ /* 0x000fe20003f05270 */
[----:B------:R-:W-:Y:S05]  /*7b20*/  WARPSYNC.ALL ;  /* 0x0000000000007948 */ /* 0x000fea0003800000 */
[----:B------:R-:W-:Y:S01]  /*7b30*/  R2UR UR4, R48 ;  /* 0x00000000300472ca */ /* 0x000fe200000e0000 */
[----:B------:R-:W-:Y:S01]  /*7b40*/  USHF.L.U32 UR8, UR40, 0xc, URZ ;  /* 0x0000000c28087899 */ /* 0x000fe200080006ff */
[-C--:B------:R-:W-:Y:S01]  /*7b50*/  F2FP.F16.E4M3.UNPACK_B R4, R85.reuse ;  /* 0x00000055ff04723e */ /* 0x080fe200020006ff */
[----:B------:R-:W-:Y:S01]  /*7b60*/  UIADD3 UR54, UPT, UPT, UR40, 0x1, URZ ;  /* 0x0000000128367890 */ /* 0x000fe2000fffe0ff */
[-C--:B------:R-:W-:Y:S01]  /*7b70*/  F2FP.F16.E4M3.UNPACK_B R2, R84.reuse ;  /* 0x00000054ff02723e */ /* 0x080fe200020006ff */
[----:B------:R-:W-:Y:S01]  /*7b80*/  BSSY.RECONVERGENT B0, `(.L_x_124) ;  /* 0x000009b000007945 */ /* 0x000fe20003800200 */
[----:B------:R-:W-:Y:S01]  /*7b90*/  F2FP.F16.E4M3.UNPACK_B R84, R84.H1 ;  /* 0x00000054ff54723e */ /* 0x000fe200030006ff */
[--C-:B------:R-:W-:Y:S01]  /*7ba0*/  HADD2.F32 R50, -RZ, R4.reuse.H0_H0 ;  /* 0x20000004ff327230 */ /* 0x100fe20000004100 */
[----:B------:R-:W-:Y:S01]  /*7bb0*/  F2FP.F16.E4M3.UNPACK_B R85, R85.H1 ;  /* 0x00000055ff55723e */ /* 0x000fe200030006ff */
[----:B------:R-:W-:Y:S01]  /*7bc0*/  HADD2.F32 R51, -RZ, R4.H1_H1 ;  /* 0x30000004ff337230 */ /* 0x000fe20000004100 */
[-C--:B------:R-:W-:Y:S01]  /*7bd0*/  F2FP.F16.E4M3.UNPACK_B R55, R86.reuse ;  /* 0x00000056ff37723e */ /* 0x080fe200020006ff */
[--C-:B------:R-:W-:Y:S01]  /*7be0*/  HADD2.F32 R0, -RZ, R2.reuse.H0_H0 ;  /* 0x20000002ff007230 */ /* 0x100fe20000004100 */
[----:B------:R-:W-:Y:S01]  /*7bf0*/  F2FP.F16.E4M3.UNPACK_B R86, R86.H1 ;  /* 0x00000056ff56723e */ /* 0x000fe200030006ff */
[----:B------:R-:W-:Y:S01]  /*7c00*/  LDTM.16dp32bit_t0_t15.x32 R4, tmem[UR4+0x80] ;  /* 0x00008004000479ee */ /* 0x000fe20008a80000 */
[----:B------:R-:W1:Y:S01]  /*7c10*/  LDTM.16dp32bit_t16_t31.x32 R4, tmem[UR4+0xa0] ;  /* 0x0000a004000479ee */ /* 0x000e620008aa0000 */
[----:B------:R-:W-:Y:S01]  /*7c20*/  NOP ;  /* 0x0000000000007918 */ /* 0x000fe20000000000 */
[----:B------:R-:W-:Y:S01]  /*7c30*/  HADD2.F32 R2, -RZ, R2.H1_H1 ;  /* 0x30000002ff027230 */ /* 0x000fe20000004100 */
[----:B------:R-:W-:Y:S01]  /*7c40*/  R2UR UR5, R114 ;  /* 0x00000000720572ca */ /* 0x000fe200000e0000 */
[--C-:B------:R-:W-:Y:S01]  /*7c50*/  HADD2.F32 R54, -RZ, R55.reuse.H0_H0 ;  /* 0x20000037ff367230 */ /* 0x100fe20000004100 */
[----:B------:R-:W-:Y:S01]  /*7c60*/  F2FP.F16.E4M3.UNPACK_B R59, R87 ;  /* 0x00000057ff3b723e */ /* 0x000fe200020006ff */
[----:B------:R-:W-:Y:S01]  /*7c70*/  HADD2.F32 R55, -RZ, R55.H1_H1 ;  /* 0x30000037ff377230 */ /* 0x000fe20000004100 */
[----:B------:R-:W-:Y:S01]  /*7c80*/  F2FP.F16.E4M3.UNPACK_B R63, R88 ;  /* 0x00000058ff3f723e */ /* 0x000fe200020006ff */
[--C-:B------:R-:W-:Y:S01]  /*7c90*/  HADD2.F32 R3, -RZ, R84.reuse.H0_H0 ;  /* 0x20000054ff037230 */ /* 0x100fe20000004100 */
[----:B------:R-:W-:Y:S01]  /*7ca0*/  F2FP.F16.E4M3.UNPACK_B R67, R89 ;  /* 0x00000059ff43723e */ /* 0x000fe200020006ff */
[--C-:B------:R-:W-:Y:S01]  /*7cb0*/  HADD2.F32 R58, -RZ, R59.reuse.H0_H0 ;  /* 0x2000003bff3a7230 */ /* 0x100fe20000004100 */
[----:B------:R-:W-:Y:S01]  /*7cc0*/  F2FP.F16.E4M3.UNPACK_B R71, R90 ;  /* 0x0000005aff47723e */ /* 0x000fe200020006ff */
[----:B------:R-:W-:Y:S01]  /*7cd0*/  HADD2.F32 R59, -RZ, R59.H1_H1 ;  /* 0x3000003bff3b7230 */ /* 0x000fe20000004100 */
[----:B------:R-:W-:Y:S01]  /*7ce0*/  F2FP.F16.E4M3.UNPACK_B R75, R91 ;  /* 0x0000005bff4b723e */ /* 0x000fe200020006ff */
[--C-:B------:R-:W-:Y:S01]  /*7cf0*/  HADD2.F32 R62, -RZ, R63.reuse.H0_H0 ;  /* 0x2000003fff3e7230 */ /* 0x100fe20000004100 */
[----:B------:R-:W-:Y:S01]  /*7d00*/  F2FP.F16.E4M3.UNPACK_B R87, R87.H1 ;  /* 0x00000057ff57723e */ /* 0x000fe200030006ff */
[----:B------:R-:W-:Y:S01]  /*7d10*/  UIADD3 UR5, UPT, UPT, UR5, 0x140, URZ ;  /* 0x0000014005057890 */ /* 0x000fe2000fffe0ff */
[----:B------:R-:W-:Y:S01]  /*7d20*/  HADD2.F32 R63, -RZ, R63.H1_H1 ;  /* 0x3000003fff3f7230 */ /* 0x000fe20000004100 */
[----:B------:R-:W-:Y:S01]  /*7d30*/  F2FP.F16.E4M3.UNPACK_B R88, R88.H1 ;  /* 0x00000058ff58723e */ /* 0x000fe200030006ff */
[--C-:B------:R-:W-:Y:S01]  /*7d40*/  HADD2.F32 R66, -RZ, R67.reuse.H0_H0 ;  /* 0x20000043ff427230 */ /* 0x100fe20000004100 */
[----:B------:R-:W-:Y:S01]  /*7d50*/  UPRMT UR5, UR37, 0x654, UR5 ;  /* 0x0000065425057896 */ /* 0x000fe20008000005 */
[----:B------:R-:W-:Y:S01]  /*7d60*/  HADD2.F32 R67, -RZ, R67.H1_H1 ;  /* 0x30000043ff437230 */ /* 0x000fe20000004100 */
[----:B------:R-:W-:Y:S01]  /*7d70*/  F2FP.F16.E4M3.UNPACK_B R89, R89.H1 ;  /* 0x00000059ff59723e */ /* 0x000fe200030006ff */
[--C-:B------:R-:W-:Y:S02]  /*7d80*/  HADD2.F32 R70, -RZ, R71.reuse.H0_H0 ;  /* 0x20000047ff467230 */ /* 0x100fe40000004100 */
[C---:B-1----:R-:W-:Y:S01]  /*7d90*/  FMUL R4, R47.reuse, R4 ;  /* 0x000000042f047220 */ /* 0x042fe20000400000 */
[C---:B------:R-:W-:Y:S01]  /*7da0*/  FMUL R5, R47.reuse, R5 ;  /* 0x000000052f057220 */ /* 0x040fe20000400000 */
[C---:B------:R-:W-:Y:S01]  /*7db0*/  FMUL R8, R47.reuse, R8 ;  /* 0x000000082f087220 */ /* 0x040fe20000400000 */
[----:B------:R-:W-:Y:S01]  /*7dc0*/  FMUL R9, R47, R9 ;  /* 0x000000092f097220 */ /* 0x000fe20000400000 */
[C---:B------:R-:W-:Y:S01]  /*7dd0*/  FFMA R4, R49.reuse, R0, R4 ;  /* 0x0000000031047223 */ /* 0x040fe20000000004 */
[----:B------:R-:W-:Y:S01]  /*7de0*/  SYNCS.ARRIVE.TRANS64.RED.A1T0 RZ, [UR5], RZ ;  /* 0x000000ffffff79a7 */ /* 0x000fe20008100405 */
[----:B------:R-:W-:Y:S01]  /*7df0*/  FFMA R5, R49, R2, R5 ;  /* 0x0000000231057223 */ /* 0x000fe20000000005 */
[C---:B------:R-:W-:Y:S01]  /*7e00*/  FMUL R12, R47.reuse, R12 ;  /* 0x0000000c2f0c7220 */ /* 0x040fe20000400000 */
        /* <DEDUP_REMOVED lines=9> */
[----:B------:R-:W-:Y:S01]  /*7ea0*/  LOP3.LUT R32, R102, UR8, RZ, 0xfc, !PT ;  /* 0x0000000866207c12 */ /* 0x000fe2000f8efcff */
[----:B------:R-:W-:Y:S02]  /*7eb0*/  HADD2.F32 R71, -RZ, R71.H1_H1 ;  /* 0x30000047ff477230 */ /* 0x000fe40000004100 */
[C---:B------:R-:W-:Y:S01]  /*7ec0*/  FMUL R25, R47.reuse, R29 ;  /* 0x0000001d2f197220 */ /* 0x040fe20000400000 */
[--C-:B------:R-:W-:Y:S02]  /*7ed0*/  HADD2.F32 R74, -RZ, R75.reuse.H0_H0 ;  /* 0x2000004bff4a7230 */ /* 0x100fe40000004100 */
[C---:B------:R-:W-:Y:S01]  /*7ee0*/  FMUL R29, R47.reuse, R33 ;  /* 0x000000212f1d7220 */ /* 0x040fe20000400000 */
[----:B------:R-:W-:Y:S02]  /*7ef0*/  HADD2.F32 R75, -RZ, R75.H1_H1 ;  /* 0x3000004bff4b7230 */ /* 0x000fe40000004100 */
[C---:B------:R-:W-:Y:S01]  /*7f00*/  FMUL R6, R47.reuse, R6 ;  /* 0x000000062f067220 */ /* 0x040fe20000400000 */
[----:B------:R-:W-:Y:S02]  /*7f10*/  HADD2.F32 R48, -RZ, R84.H1_H1 ;  /* 0x30000054ff307230 */ /* 0x000fe40000004100 */
[----:B------:R-:W-:Y:S01]  /*7f20*/  FMUL R7, R47, R7 ;  /* 0x000000072f077220 */ /* 0x000fe20000400000 */
[--C-:B------:R-:W-:Y:S02]  /*7f30*/  HADD2.F32 R52, -RZ, R85.reuse.H0_H0 ;  /* 0x20000055ff347230 */ /* 0x100fe40000004100 */
[C---:B------:R-:W-:Y:S01]  /*7f40*/  FFMA R6, R49.reuse, R3, R6 ;  /* 0x0000000331067223 */ /* 0x040fe20000000006 */
[----:B------:R-:W-:Y:S02]  /*7f50*/  HADD2.F32 R53, -RZ, R85.H1_H1 ;  /* 0x30000055ff357230 */ /* 0x000fe40000004100 */
[C---:B------:R-:W-:Y:S01]  /*7f60*/  FFMA R7, R49.reuse, R48, R7 ;  /* 0x0000003031077223 */ /* 0x040fe20000000007 */
[C---:B------:R-:W-:Y:S01]  /*7f70*/  FFMA R8, R49.reuse, R50, R8 ;  /* 0x0000003231087223 */ /* 0x040fe20000000008 */
[----:B------:R-:W-:Y:S01]  /*7f80*/  FFMA R9, R49, R51, R9 ;  /* 0x0000003331097223 */ /* 0x000fe20000000009 */
[C---:B------:R-:W-:Y:S01]  /*7f90*/  FMUL R10, R47.reuse, R10 ;  /* 0x0000000a2f0a7220 */ /* 0x040fe20000400000 */
[----:B------:R-:W-:Y:S01]  /*7fa0*/  F2FP.F16.E4M3.UNPACK_B R90, R90.H1 ;  /* 0x0000005aff5a723e */ /* 0x000fe200030006ff */
[----:B------:R-:W-:Y:S01]  /*7fb0*/  FMUL R11, R47, R11 ;  /* 0x0000000b2f0b7220 */ /* 0x000fe20000400000 */
[--C-:B------:R-:W-:Y:S01]  /*7fc0*/  HADD2.F32 R56, -RZ, R86.reuse.H0_H0 ;  /* 0x20000056ff387230 */ /* 0x100fe20000004100 */
[----:B------:R-:W-:Y:S01]  /*7fd0*/  F2FP.SATFINITE.E4M3.F32.PACK_AB_MERGE_C R6, R7, R6, RZ ;  /* 0x000000060706723e */ /* 0x000fe200048070ff */
[C---:B------:R-:W-:Y:S01]  /*7fe0*/  FFMA R10, R49.reuse, R52, R10 ;  /* 0x00000034310a7223 */ /* 0x040fe2000000000a */
[----:B------:R-:W-:Y:S01]  /*7ff0*/  IADD3 R7, PT, PT, R32, UR49, RZ ;  /* 0x0000003120077c10 */ /* 0x000fe2000fffe0ff */
[----:B------:R-:W-:Y:S01]  /*8000*/  FFMA R11, R49, R53, R11 ;  /* 0x00000035310b7223 */ /* 0x000fe2000000000b */
[----:B------:R-:W-:Y:S01]  /*8010*/  F2FP.SATFINITE.E4M3.F32.PACK_AB_MERGE_C R4, R5, R4, R6 ;  /* 0x000000040504723e */ /* 0x000fe20004807006 */
[C---:B------:R-:W-:Y:S01]  /*8020*/  FFMA R12, R49.reuse, R54, R12 ;  /* 0x00000036310c7223 */ /* 0x040fe2000000000c */
[----:B------:R-:W-:Y:S01]  /*8030*/  IADD3 R118, PT, PT, R118, R7, RZ ;  /* 0x0000000776767210 */ /* 0x000fe20007ffe0ff */
[----:B------:R-:W-:Y:S01]  /*8040*/  FFMA R13, R49, R55, R13 ;  /* 0x00000037310d7223 */ /* 0x000fe2000000000d */
[----:B------:R-:W-:Y:S01]  /*8050*/  F2FP.SATFINITE.E4M3.F32.PACK_AB_MERGE_C R10, R11, R10, RZ ;  /* 0x0000000a0b0a723e */ /* 0x000fe200048070ff */
[----:B------:R-:W-:Y:S02]  /*8060*/  HADD2.F32 R57, -RZ, R86.H1_H1 ;  /* 0x30000056ff397230 */ /* 0x000fe40000004100 */
[C---:B------:R-:W-:Y:S01]  /*8070*/  FMUL R14, R47.reuse, R14 ;  /* 0x0000000e2f0e7220 */ /* 0x040fe20000400000 */
[----:B------:R-:W-:Y:S01]  /*8080*/  FMUL R15, R47, R15 ;  /* 0x0000000f2f0f7220 */ /* 0x000fe20000400000 */
[--C-:B------:R-:W-:Y:S01]  /*8090*/  HADD2.F32 R60, -RZ, R87.reuse.H0_H0 ;  /* 0x20000057ff3c7230 */ /* 0x100fe20000004100 */
[----:B------:R-:W-:Y:S01]  /*80a0*/  F2FP.SATFINITE.E4M3.F32.PACK_AB_MERGE_C R5, R9, R8, R10 ;  /* 0x000000080905723e */ /* 0x000fe2000480700a */
[C---:B------:R-:W-:Y:S01]  /*80b0*/  FFMA R14, R49.reuse, R56, R14 ;  /* 0x00000038310e7223 */ /* 0x040fe2000000000e */
[C---:B------:R-:W-:Y:S01]  /*80c0*/  FFMA R15, R49.reuse, R57, R15 ;  /* 0x00000039310f7223 */ /* 0x040fe2000000000f */
[C---:B------:R-:W-:Y:S01]  /*80d0*/  FFMA R16, R49.reuse, R58, R16 ;  /* 0x0000003a31107223 */ /* 0x040fe20000000010 */
[----:B------:R-:W-:Y:S01]  /*80e0*/  FFMA R17, R49, R59, R17 ;  /* 0x0000003b31117223 */ /* 0x000fe20000000011 */
[----:B------:R-:W-:Y:S02]  /*80f0*/  HADD2.F32 R61, -RZ, R87.H1_H1 ;  /* 0x30000057ff3d7230 */ /* 0x000fe40000004100 */
[C---:B------:R-:W-:Y:S01]  /*8100*/  FMUL R18, R47.reuse, R18 ;  /* 0x000000122f127220 */ /* 0x040fe20000400000 */
[C---:B------:R-:W-:Y:S01]  /*8110*/  FMUL R19, R47.reuse, R19 ;  /* 0x000000132f137220 */ /* 0x040fe20000400000 */
[--C-:B------:R-:W-:Y:S02]  /*8120*/  HADD2.F32 R64, -RZ, R88.reuse.H0_H0 ;  /* 0x20000058ff407230 */ /* 0x100fe40000004100 */
[----:B------:R-:W-:Y:S01]  /*8130*/  FMUL R3, R47, R22 ;  /* 0x000000162f037220 */ /* 0x000fe20000400000 */
[C---:B------:R-:W-:Y:S01]  /*8140*/  FFMA R18, R49.reuse, R60, R18 ;  /* 0x0000003c31127223 */ /* 0x040fe20000000012 */
[----:B------:R-:W-:Y:S02]  /*8150*/  HADD2.F32 R65, -RZ, R88.H1_H1 ;  /* 0x30000058ff417230 */ /* 0x000fe40000004100 */
[----:B------:R-:W-:Y:S01]  /*8160*/  FFMA R19, R49, R61, R19 ;  /* 0x0000003d31137223 */ /* 0x000fe20000000013 */
[----:B------:R-:W-:Y:S01]  /*8170*/  FMUL R23, R47, R23 ;  /* 0x000000172f177220 */ /* 0x000fe20000400000 */
[C---:B------:R-:W-:Y:S01]  /*8180*/  FFMA R0, R49.reuse, R62, R0 ;  /* 0x0000003e31007223 */ /* 0x040fe20000000000 */
[C---:B------:R-:W-:Y:S01]  /*8190*/  FFMA R2, R49.reuse, R63, R2 ;  /* 0x0000003f31027223 */ /* 0x040fe20000000002 */
[--C-:B------:R-:W-:Y:S02]  /*81a0*/  HADD2.F32 R68, -RZ, R89.reuse.H0_H0 ;  /* 0x20000059ff447230 */ /* 0x100fe40000004100 */
[----:B------:R-:W-:Y:S01]  /*81b0*/  FFMA R3, R49, R64, R3 ;  /* 0x0000004031037223 */ /* 0x000fe20000000003 */
[----:B------:R-:W-:Y:S02]  /*81c0*/  HADD2.F32 R69, -RZ, R89.H1_H1 ;  /* 0x30000059ff457230 */ /* 0x000fe40000004100 */
[----:B------:R-:W-:Y:S01]  /*81d0*/  FMUL R22, R47, R26 ;  /* 0x0000001a2f167220 */ /* 0x000fe20000400000 */
[----:B------:R-:W-:Y:S01]  /*81e0*/  FFMA R23, R49, R65, R23 ;  /* 0x0000004131177223 */ /* 0x000fe20000000017 */
[----:B------:R-:W-:Y:S01]  /*81f0*/  FMUL R27, R47, R27 ;  /* 0x0000001b2f1b7220 */ /* 0x000fe20000400000 */
[C---:B------:R-:W-:Y:S01]  /*8200*/  FFMA R20, R49.reuse, R66, R20 ;  /* 0x0000004231147223 */ /* 0x040fe20000000014 */
[----:B------:R-:W-:Y:S01]  /*8210*/  F2FP.F16.E4M3.UNPACK_B R91, R91.H1 ;  /* 0x0000005bff5b723e */ /* 0x000fe200030006ff */
        /* <DEDUP_REMOVED lines=15> */
[----:B------:R-:W-:Y:S01]  /*8310*/  F2FP.SATFINITE.E4M3.F32.PACK_AB_MERGE_C R14, R15, R14, RZ ;  /* 0x0000000e0f0e723e */ /* 0x000fe200048070ff */
[----:B------:R-:W-:Y:S01]  /*8320*/  FFMA R28, R49, R74, R28 ;  /* 0x0000004a311c7223 */ /* 0x000fe2000000001c */
[----:B------:R-:W-:Y:S01]  /*8330*/  F2FP.SATFINITE.E4M3.F32.PACK_AB_MERGE_C R7, R19, R18, RZ ;  /* 0x000000121307723e */ /* 0x000fe200048070ff */
[C---:B------:R-:W-:Y:S01]  /*8340*/  FFMA R29, R49.reuse, R75, R29 ;  /* 0x0000004b311d7223 */ /* 0x040fe2000000001d */
[C---:B------:R-:W-:Y:S01]  /*8350*/  FFMA R30, R49.reuse, R76, R30 ;  /* 0x0000004c311e7223 */ /* 0x040fe2000000001e */
[----:B------:R-:W-:Y:S01]  /*8360*/  FFMA R35, R49, R77, R35 ;  /* 0x0000004d31237223 */ /* 0x000fe20000000023 */
[----:B------:R-:W-:Y:S02]  /*8370*/  F2FP.SATFINITE.E4M3.F32.PACK_AB_MERGE_C R6, R13, R12, R14 ;  /* 0x0000000c0d06723e */ /* 0x000fe4000480700e */
[----:B------:R-:W-:Y:S02]  /*8380*/  F2FP.SATFINITE.E4M3.F32.PACK_AB_MERGE_C R7, R17, R16, R7 ;  /* 0x000000101107723e */ /* 0x000fe40004807007 */
[----:B------:R-:W-:Y:S02]  /*8390*/  F2FP.SATFINITE.E4M3.F32.PACK_AB_MERGE_C R3, R23, R3, RZ ;  /* 0x000000031703723e */ /* 0x000fe400048070ff */
[----:B------:R-:W-:Y:S01]  /*83a0*/  F2FP.SATFINITE.E4M3.F32.PACK_AB_MERGE_C R9, R27, R22, RZ ;  /* 0x000000161b09723e */ /* 0x000fe200048070ff */
[----:B------:R1:W-:Y:S01]  /*83b0*/  STS.128 [R32+UR49+0x3200], R4 ;  /* 0x0032000420007988 */ /* 0x0003e20008000c31 */
[----:B------:R-:W-:Y:S02]  /*83c0*/  F2FP.SATFINITE.E4M3.F32.PACK_AB_MERGE_C R10, R31, R26, RZ ;  /* 0x0000001a1f0a723e */ /* 0x000fe400048070ff */
[----:B------:R-:W-:Y:S02]  /*83d0*/  F2FP.SATFINITE.E4M3.F32.PACK_AB_MERGE_C R11, R35, R30, RZ ;  /* 0x0000001e230b723e */ /* 0x000fe400048070ff */
[----:B------:R-:W-:Y:S02]  /*83e0*/  F2FP.SATFINITE.E4M3.F32.PACK_AB_MERGE_C R8, R2, R0, R3 ;  /* 0x000000000208723e */ /* 0x000fe40004807003 */
        /* <DEDUP_REMOVED lines=20> */
.L_x_125:
[----:B------:R-:W-:Y:S05]  /*8530*/  BSYNC.RECONVERGENT B0 ;  /* 0x0000000000007941 */ /* 0x000fea0003800200 */
.L_x_124:
[----:B------:R-:W-:Y:S01]  /*8540*/  IADD3 R46, PT, PT, R46, 0x1, RZ ;  /* 0x000000012e2e7810 */ /* 0x000fe20007ffe0ff */
[----:B------:R-:W-:Y:S04]  /*8550*/  BSSY.RECONVERGENT B0, `(.L_x_126) ;  /* 0x0000003000007945 */ /* 0x000fe80003800200 */
[----:B------:R-:W-:Y:S05]  /*8560*/  @P0 BRA `(.L_x_127) ;  /* 0x0000000000040947 */ /* 0x000fea0003800000 */
[----:B------:R-:W-:Y:S04]  /*8570*/  DEPBAR.LE SB0, 0x1 ;  /* 0x000080400000791a */ /* 0x000fe80000000000 */
.L_x_127:
[----:B------:R-:W-:Y:S05]  /*8580*/  BSYNC.RECONVERGENT B0 ;  /* 0x0000000000007941 */ /* 0x000fea0003800200 */
.L_x_126:
[----:B------:R-:W-:Y:S01]  /*8590*/  BAR.SYNC.DEFER_BLOCKING 0x1, 0x80 ;  /* 0x0042000000007b1d */ /* 0x000fe20000010000 */
[----:B------:R-:W-:Y:S01]  /*85a0*/  ISETP.NE.AND P2, PT, R112, RZ, PT ;  /* 0x000000ff7000720c */ /* 0x000fe20003f45270 */
[----:B------:R-:W-:Y:S01]  /*85b0*/  UISETP.NE.AND UP0, UPT, UR54, 0x2, UPT ;  /* 0x000000023600788c */ /* 0x000fe2000bf05270 */
[----:B------:R-:W-:Y:S01]  /*85c0*/  ISETP.NE.AND P0, PT, R113, 0x2, PT ;  /* 0x000000027100780c */ /* 0x000fe20003f05270 */
[----:B------:R-:W-:Y:S01]  /*85d0*/  IMAD.IADD R14, R44, 0x1, R96 ;  /* 0x000000012c0e7824 */ /* 0x000fe200078e0260 */
[----:B------:R-:W-:Y:S01]  /*85e0*/  ISETP.NE.AND P1, PT, R46, 0x4, PT ;  /* 0x000000042e00780c */ /* 0x000fe20003f25270 */
[----:B------:R-:W-:Y:S01]  /*85f0*/  USEL UR54, UR54, URZ, UP0 ;  /* 0x000000ff36367287 */ /* 0x000fe20008000000 */
[----:B------:R-:W-:Y:S01]  /*8600*/  SEL R2, RZ, 0x1, P0 ;  /* 0x00000001ff027807 */ /* 0x000fe20000000000 */
[----:B------:R-:W-:Y:S01]  /*8610*/  IMAD.IADD R15, R45, 0x1, R97 ;  /* 0x000000012d0f7824 */ /* 0x000fe200078e0261 */
[----:B------:R-:W-:Y:S02]  /*8620*/  SEL R0, RZ, 0x1, P1 ;  /* 0x00000001ff007807 */ /* 0x000fe40000800000 */
[----:B------:R-:W-:Y:S02]  /*8630*/  LOP3.LUT R108, R108, R2, RZ, 0x3c, !PT ;  /* 0x000000026c6c7212 */ /* 0x000fe400078e3cff */
[----:B------:R-:W-:Y:S02]  /*8640*/  LOP3.LUT R109, R109, R0, RZ, 0x3c, !PT ;  /* 0x000000006d6d7212 */ /* 0x000fe400078e3cff */
[----:B------:R-:W-:Y:S02]  /*8650*/  @P2 R2UR UR36, R105 ;  /* 0x00000000692422ca */ /* 0x000fe400000e0000 */
[----:B------:R-:W-:Y:S02]  /*8660*/  SEL R113, R113, RZ, P0 ;  /* 0x000000ff71717207 */ /* 0x000fe40000000000 */
[----:B------:R-:W-:Y:S01]  /*8670*/  SEL R46, R46, RZ, P1 ;  /* 0x000000ff2e2e7207 */ /* 0x000fe20000800000 */
[----:B------:R-:W-:Y:S10]  /*8680*/  @P2 BRA `(.L_x_128) ;  /* 0xffffffc800502947 */ /* 0x000ff4000383ffff */
[----:B------:R-:W-:Y:S05]  /*8690*/  EXIT ;  /* 0x000000000000794d */ /* 0x000fea0003800000 */
.L_x_20:
[----:B--2---:R2:W1:Y:S02]  /*86a0*/  SYNCS.PHASECHK.TRANS64.TRYWAIT P0, [R2+URZ+0x170], R3 ;  /* 0x00017003020075a7 */ /* 0x00446400080011ff */
[----:B-1----:R-:W-:Y:S05]  /*86b0*/  @!P0 NANOSLEEP.SYNCS 0x989680 ;  /* 0x009896800000895d */ /* 0x002fea0003900000 */
[----:B------:R-:W1:Y:S02]  /*86c0*/  @!P0 SYNCS.PHASECHK.TRANS64 P0, [R2+URZ+0x170], R3 ;  /* 0x00017003020085a7 */ /* 0x000e6400080010ff */
[----:B-1----:R-:W-:Y:S05]  /*86d0*/  @!P0 BRA `(.L_x_20) ;  /* 0xfffffffc00f08947 */ /* 0x002fea000383ffff */
[----:B------:R-:W-:Y:S05]  /*86e0*/  BRA `(.L_x_129) ;  /* 0xffffff9000007947 */ /* 0x000fea000383ffff */
.L_x_23:
[----:B-1----:R-:W-:Y:S07]  /*86f0*/  MOV R2, UR33 ;  /* 0x0000002100027c02 */ /* 0x002fee0008000f00 */
.L_x_130:
[----:B-1----:R1:W2:Y:S02]  /*8700*/  SYNCS.PHASECHK.TRANS64.TRYWAIT P0, [R2+URZ+0x60], R4 ;  /* 0x00006004020075a7 */ /* 0x0022a400080011ff */
[----:B--2---:R-:W-:Y:S05]  /*8710*/  @!P0 NANOSLEEP.SYNCS 0x989680 ;  /* 0x009896800000895d */ /* 0x004fea0003900000 */
[----:B------:R-:W2:Y:S02]  /*8720*/  @!P0 SYNCS.PHASECHK.TRANS64 P0, [R2+URZ+0x60], R4 ;  /* 0x00006004020085a7 */ /* 0x000ea400080010ff */
[----:B--2---:R-:W-:Y:S05]  /*8730*/  @!P0 BRA `(.L_x_130) ;  /* 0xfffffffc00f08947 */ /* 0x004fea000383ffff */
[----:B------:R-:W-:Y:S05]  /*8740*/  BRA `(.L_x_22) ;  /* 0xffffff9000507947 */ /* 0x000fea000383ffff */
.L_x_29:
[----:B-1----:R-:W-:Y:S07]  /*8750*/  MOV R2, UR17 ;  /* 0x0000001100027c02 */ /* 0x002fee0008000f00 */
.L_x_131:
[----:B-1----:R1:W2:Y:S02]  /*8760*/  SYNCS.PHASECHK.TRANS64.TRYWAIT P0, [R2+URZ+0x60], R4 ;  /* 0x00006004020075a7 */ /* 0x0022a400080011ff */
[----:B--2---:R-:W-:Y:S05]  /*8770*/  @!P0 NANOSLEEP.SYNCS 0x989680 ;  /* 0x009896800000895d */ /* 0x004fea0003900000 */
[----:B------:R-:W2:Y:S02]  /*8780*/  @!P0 SYNCS.PHASECHK.TRANS64 P0, [R2+URZ+0x60], R4 ;  /* 0x00006004020085a7 */ /* 0x000ea400080010ff */
[----:B--2---:R-:W-:Y:S05]  /*8790*/  @!P0 BRA `(.L_x_131) ;  /* 0xfffffffc00f08947 */ /* 0x004fea000383ffff */
[----:B------:R-:W-:Y:S05]  /*87a0*/  BRA `(.L_x_28) ;  /* 0xffffff9000f87947 */ /* 0x000fea000383ffff */
.L_x_33:
[----:B-1----:R1:W2:Y:S02]  /*87b0*/  SYNCS.PHASECHK.TRANS64.TRYWAIT P0, [R2+URZ+0x100], R3 ;  /* 0x00010003020075a7 */ /* 0x0022a400080011ff */
[----:B--2---:R-:W-:Y:S05]  /*87c0*/  @!P0 NANOSLEEP.SYNCS 0x989680 ;  /* 0x009896800000895d */ /* 0x004fea0003900000 */
[----:B------:R-:W2:Y:S02]  /*87d0*/  @!P0 SYNCS.PHASECHK.TRANS64 P0, [R2+URZ+0x100], R3 ;  /* 0x00010003020085a7 */ /* 0x000ea400080010ff */
[----:B--2---:R-:W-:Y:S05]  /*87e0*/  @!P0 BRA `(.L_x_33) ;  /* 0xfffffffc00f08947 */ /* 0x004fea000383ffff */
[----:B------:R-:W-:Y:S05]  /*87f0*/  BRA `(.L_x_132) ;  /* 0xffffff9400887947 */ /* 0x000fea000383ffff */
.L_x_37:
[----:B----4-:R-:W-:-:S07]  /*8800*/  MOV R0, UR5 ;  /* 0x0000000500007c02 */ /* 0x010fce0008000f00 */
.L_x_133:
[----:B-1----:R1:W2:Y:S02]  /*8810*/  SYNCS.PHASECHK.TRANS64.TRYWAIT P0, [R0+URZ], R2 ;  /* 0x00000002000075a7 */ /* 0x0022a400080011ff */
[----:B--2---:R-:W-:Y:S05]  /*8820*/  @!P0 NANOSLEEP.SYNCS 0x989680 ;  /* 0x009896800000895d */ /* 0x004fea0003900000 */
[----:B------:R-:W2:Y:S02]  /*8830*/  @!P0 SYNCS.PHASECHK.TRANS64 P0, [R0+URZ], R2 ;  /* 0x00000002000085a7 */ /* 0x000ea400080010ff */
[----:B--2---:R-:W-:Y:S05]  /*8840*/  @!P0 BRA `(.L_x_133) ;  /* 0xfffffffc00f08947 */ /* 0x004fea000383ffff */
[----:B------:R-:W-:Y:S05]  /*8850*/  BRA `(.L_x_134) ;  /* 0xffffff9800f87947 */ /* 0x000fea000383ffff */
.L_x_38:
[----:B----4-:R-:W-:-:S07]  /*8860*/  MOV R0, UR5 ;  /* 0x0000000500007c02 */ /* 0x010fce0008000f00 */
.L_x_135:
[----:B-1----:R1:W2:Y:S02]  /*8870*/  SYNCS.PHASECHK.TRANS64.TRYWAIT P0, [R0+URZ], R3 ;  /* 0x00000003000075a7 */ /* 0x0022a400080011ff */
[----:B--2---:R-:W-:Y:S05]  /*8880*/  @!P0 NANOSLEEP.SYNCS 0x989680 ;  /* 0x009896800000895d */ /* 0x004fea0003900000 */
[----:B------:R-:W2:Y:S02]  /*8890*/  @!P0 SYNCS.PHASECHK.TRANS64 P0, [R0+URZ], R3 ;  /* 0x00000003000085a7 */ /* 0x000ea400080010ff */
[----:B--2---:R-:W-:Y:S05]  /*88a0*/  @!P0 BRA `(.L_x_135) ;  /* 0xfffffffc00f08947 */ /* 0x004fea000383ffff */
[----:B------:R-:W-:Y:S05]  /*88b0*/  BRA `(.L_x_136) ;  /* 0xffffff9c00047947 */ /* 0x000fea000383ffff */
.L_x_39:
[----:B----4-:R-:W-:-:S07]  /*88c0*/  MOV R0, UR5 ;  /* 0x0000000500007c02 */ /* 0x010fce0008000f00 */
.L_x_137:
[----:B-1----:R1:W2:Y:S02]  /*88d0*/  SYNCS.PHASECHK.TRANS64.TRYWAIT P0, [R0+URZ], R3 ;  /* 0x00000003000075a7 */ /* 0x0022a400080011ff */
[----:B--2---:R-:W-:Y:S05]  /*88e0*/  @!P0 NANOSLEEP.SYNCS 0x989680 ;  /* 0x009896800000895d */ /* 0x004fea0003900000 */
[----:B------:R-:W2:Y:S02]  /*88f0*/  @!P0 SYNCS.PHASECHK.TRANS64 P0, [R0+URZ], R3 ;  /* 0x00000003000085a7 */ /* 0x000ea400080010ff */
[----:B--2---:R-:W-:Y:S05]  /*8900*/  @!P0 BRA `(.L_x_137) ;  /* 0xfffffffc00f08947 */ /* 0x004fea000383ffff */
[----:B------:R-:W-:Y:S05]  /*8910*/  BRA `(.L_x_138) ;  /* 0xffffff9c00107947 */ /* 0x000fea000383ffff */
.L_x_40:
[----:B----4-:R-:W-:-:S07]  /*8920*/  MOV R0, UR5 ;  /* 0x0000000500007c02 */ /* 0x010fce0008000f00 */
.L_x_139:
[----:B-1----:R1:W2:Y:S02]  /*8930*/  SYNCS.PHASECHK.TRANS64.TRYWAIT P0, [R0+URZ], R3 ;  /* 0x00000003000075a7 */ /* 0x0022a400080011ff */
[----:B--2---:R-:W-:Y:S05]  /*8940*/  @!P0 NANOSLEEP.SYNCS 0x989680 ;  /* 0x009896800000895d */ /* 0x004fea0003900000 */
[----:B------:R-:W2:Y:S02]  /*8950*/  @!P0 SYNCS.PHASECHK.TRANS64 P0, [R0+URZ], R3 ;  /* 0x00000003000085a7 */ /* 0x000ea400080010ff */
[----:B--2---:R-:W-:Y:S05]  /*8960*/  @!P0 BRA `(.L_x_139) ;  /* 0xfffffffc00f08947 */ /* 0x004fea000383ffff */
[----:B------:R-:W-:Y:S05]  /*8970*/  BRA `(.L_x_140) ;  /* 0xffffff9c001c7947 */ /* 0x000fea000383ffff */
.L_x_41:
[----:B----4-:R-:W-:-:S07]  /*8980*/  MOV R0, UR5 ;  /* 0x0000000500007c02 */ /* 0x010fce0008000f00 */
.L_x_141:
[----:B-1----:R1:W2:Y:S02]  /*8990*/  SYNCS.PHASECHK.TRANS64.TRYWAIT P0, [R0+URZ], R3 ;  /* 0x00000003000075a7 */ /* 0x0022a400080011ff */
[----:B--2---:R-:W-:Y:S05]  /*89a0*/  @!P0 NANOSLEEP.SYNCS 0x989680 ;  /* 0x009896800000895d */ /* 0x004fea0003900000 */
[----:B------:R-:W2:Y:S02]  /*89b0*/  @!P0 SYNCS.PHASECHK.TRANS64 P0, [R0+URZ], R3 ;  /* 0x00000003000085a7 */ /* 0x000ea400080010ff */
[----:B--2---:R-:W-:Y:S05]  /*89c0*/  @!P0 BRA `(.L_x_141) ;  /* 0xfffffffc00f08947 */ /* 0x004fea000383ffff */
[----:B------:R-:W-:Y:S05]  /*89d0*/  BRA `(.L_x_142) ;  /* 0xffffff9c00287947 */ /* 0x000fea000383ffff */
.L_x_42:
[----:B----4-:R-:W-:-:S07]  /*89e0*/  MOV R0, UR5 ;  /* 0x0000000500007c02 */ /* 0x010fce0008000f00 */
.L_x_143:
[----:B-1----:R1:W2:Y:S02]  /*89f0*/  SYNCS.PHASECHK.TRANS64.TRYWAIT P0, [R0+URZ], R3 ;  /* 0x00000003000075a7 */ /* 0x0022a400080011ff */
[----:B--2---:R-:W-:Y:S05]  /*8a00*/  @!P0 NANOSLEEP.SYNCS 0x989680 ;  /* 0x009896800000895d */ /* 0x004fea0003900000 */
[----:B------:R-:W2:Y:S02]  /*8a10*/  @!P0 SYNCS.PHASECHK.TRANS64 P0, [R0+URZ], R3 ;  /* 0x00000003000085a7 */ /* 0x000ea400080010ff */
[----:B--2---:R-:W-:Y:S05]  /*8a20*/  @!P0 BRA `(.L_x_143) ;  /* 0xfffffffc00f08947 */ /* 0x004fea000383ffff */
[----:B------:R-:W-:Y:S05]  /*8a30*/  BRA `(.L_x_144) ;  /* 0xffffff9c00347947 */ /* 0x000fea000383ffff */
.L_x_43:
[----:B----4-:R-:W-:-:S07]  /*8a40*/  MOV R0, UR5 ;  /* 0x0000000500007c02 */ /* 0x010fce0008000f00 */
.L_x_145:
[----:B-1----:R1:W2:Y:S02]  /*8a50*/  SYNCS.PHASECHK.TRANS64.TRYWAIT P0, [R0+URZ], R3 ;  /* 0x00000003000075a7 */ /* 0x0022a400080011ff */
[----:B--2---:R-:W-:Y:S05]  /*8a60*/  @!P0 NANOSLEEP.SYNCS 0x989680 ;  /* 0x009896800000895d */ /* 0x004fea0003900000 */
[----:B------:R-:W2:Y:S02]  /*8a70*/  @!P0 SYNCS.PHASECHK.TRANS64 P0, [R0+URZ], R3 ;  /* 0x00000003000085a7 */ /* 0x000ea400080010ff */
[----:B--2---:R-:W-:Y:S05]  /*8a80*/  @!P0 BRA `(.L_x_145) ;  /* 0xfffffffc00f08947 */ /* 0x004fea000383ffff */
[----:B------:R-:W-:Y:S05]  /*8a90*/  BRA `(.L_x_146) ;  /* 0xffffff9c00407947 */ /* 0x000fea000383ffff */
.L_x_44:
[----:B----4-:R-:W-:-:S07]  /*8aa0*/  MOV R0, UR5 ;  /* 0x0000000500007c02 */ /* 0x010fce0008000f00 */
.L_x_147:
[----:B-1----:R1:W2:Y:S02]  /*8ab0*/  SYNCS.PHASECHK.TRANS64.TRYWAIT P0, [R0+URZ], R3 ;  /* 0x00000003000075a7 */ /* 0x0022a400080011ff */
[----:B--2---:R-:W-:Y:S05]  /*8ac0*/  @!P0 NANOSLEEP.SYNCS 0x989680 ;  /* 0x009896800000895d */ /* 0x004fea0003900000 */
[----:B------:R-:W2:Y:S02]  /*8ad0*/  @!P0 SYNCS.PHASECHK.TRANS64 P0, [R0+URZ], R3 ;  /* 0x00000003000085a7 */ /* 0x000ea400080010ff */
[----:B--2---:R-:W-:Y:S05]  /*8ae0*/  @!P0 BRA `(.L_x_147) ;  /* 0xfffffffc00f08947 */ /* 0x004fea000383ffff */
[----:B------:R-:W-:Y:S05]  /*8af0*/  BRA `(.L_x_148) ;  /* 0xffffff9c004c7947 */ /* 0x000fea000383ffff */
.L_x_45:
[----:B----4-:R-:W-:-:S07]  /*8b00*/  MOV R0, UR5 ;  /* 0x0000000500007c02 */ /* 0x010fce0008000f00 */
.L_x_149:
[----:B-1----:R1:W2:Y:S02]  /*8b10*/  SYNCS.PHASECHK.TRANS64.TRYWAIT P0, [R0+URZ], R3 ;  /* 0x00000003000075a7 */ /* 0x0022a400080011ff */
[----:B--2---:R-:W-:Y:S05]  /*8b20*/  @!P0 NANOSLEEP.SYNCS 0x989680 ;  /* 0x009896800000895d */ /* 0x004fea0003900000 */
[----:B------:R-:W2:Y:S02]  /*8b30*/  @!P0 SYNCS.PHASECHK.TRANS64 P0, [R0+URZ], R3 ;  /* 0x00000003000085a7 */ /* 0x000ea400080010ff */
[----:B--2---:R-:W-:Y:S05]  /*8b40*/  @!P0 BRA `(.L_x_149) ;  /* 0xfffffffc00f08947 */ /* 0x004fea000383ffff */
[----:B------:R-:W-:Y:S05]  /*8b50*/  BRA `(.L_x_150) ;  /* 0xffffff9c00587947 */ /* 0x000fea000383ffff */
.L_x_46:
[----:B----4-:R-:W-:-:S07]  /*8b60*/  MOV R0, UR5 ;  /* 0x0000000500007c02 */ /* 0x010fce0008000f00 */
.L_x_151:
[----:B-1----:R1:W2:Y:S02]  /*8b70*/  SYNCS.PHASECHK.TRANS64.TRYWAIT P0, [R0+URZ], R3 ;  /* 0x00000003000075a7 */ /* 0x0022a400080011ff */
[----:B--2---:R-:W-:Y:S05]  /*8b80*/  @!P0 NANOSLEEP.SYNCS 0x989680 ;  /* 0x009896800000895d */ /* 0x004fea0003900000 */
[----:B------:R-:W2:Y:S02]  /*8b90*/  @!P0 SYNCS.PHASECHK.TRANS64 P0, [R0+URZ], R3 ;  /* 0x00000003000085a7 */ /* 0x000ea400080010ff */
[----:B--2---:R-:W-:Y:S05]  /*8ba0*/  @!P0 BRA `(.L_x_151) ;  /* 0xfffffffc00f08947 */ /* 0x004fea000383ffff */
[----:B------:R-:W-:Y:S05]  /*8bb0*/  BRA `(.L_x_152) ;  /* 0xffffff9c00647947 */ /* 0x000fea000383ffff */
.L_x_47:
[----:B----4-:R-:W-:-:S07]  /*8bc0*/  MOV R0, UR5 ;  /* 0x0000000500007c02 */ /* 0x010fce0008000f00 */
.L_x_153:
[----:B-1----:R1:W2:Y:S02]  /*8bd0*/  SYNCS.PHASECHK.TRANS64.TRYWAIT P0, [R0+URZ], R3 ;  /* 0x00000003000075a7 */ /* 0x0022a400080011ff */
[----:B--2---:R-:W-:Y:S05]  /*8be0*/  @!P0 NANOSLEEP.SYNCS 0x989680 ;  /* 0x009896800000895d */ /* 0x004fea0003900000 */
[----:B------:R-:W2:Y:S02]  /*8bf0*/  @!P0 SYNCS.PHASECHK.TRANS64 P0, [R0+URZ], R3 ;  /* 0x00000003000085a7 */ /* 0x000ea400080010ff */
[----:B--2---:R-:W-:Y:S05]  /*8c00*/  @!P0 BRA `(.L_x_153) ;  /* 0xfffffffc00f08947 */ /* 0x004fea000383ffff */
[----:B------:R-:W-:Y:S05]  /*8c10*/  BRA `(.L_x_154) ;  /* 0xffffff9c00707947 */ /* 0x000fea000383ffff */
.L_x_50:
[----:B-1----:R1:W2:Y:S02]  /*8c20*/  SYNCS.PHASECHK.TRANS64.TRYWAIT P0, [R0+URZ+0x160], R4 ;  /* 0x00016004000075a7 */ /* 0x0022a400080011ff */
[----:B--2---:R-:W-:Y:S05]  /*8c30*/  @!P0 NANOSLEEP.SYNCS 0x989680 ;  /* 0x009896800000895d */ /* 0x004fea0003900000 */
[----:B------:R-:W2:Y:S02]  /*8c40*/  @!P0 SYNCS.PHASECHK.TRANS64 P0, [R0+URZ+0x160], R4 ;  /* 0x00016004000085a7 */ /* 0x000ea400080010ff */
[----:B--2---:R-:W-:Y:S05]  /*8c50*/  @!P0 BRA `(.L_x_50) ;  /* 0xfffffffc00f08947 */ /* 0x004fea000383ffff */
[----:B------:R-:W-:Y:S05]  /*8c60*/  BRA `(.L_x_155) ;  /* 0xffffff9c00cc7947 */ /* 0x000fea000383ffff */
.L_x_51:
[----:B------:R-:W-:-:S07]  /*8c70*/  MOV R0, UR5 ;  /* 0x0000000500007c02 */ /* 0x000fce0008000f00 */
.L_x_156:
[----:B-1----:R1:W2:Y:S02]  /*8c80*/  SYNCS.PHASECHK.TRANS64.TRYWAIT P0, [R0+URZ+0x110], R5 ;  /* 0x00011005000075a7 */ /* 0x0022a400080011ff */
[----:B--2---:R-:W-:Y:S05]  /*8c90*/  @!P0 NANOSLEEP.SYNCS 0x989680 ;  /* 0x009896800000895d */ /* 0x004fea0003900000 */
[----:B------:R-:W2:Y:S02]  /*8ca0*/  @!P0 SYNCS.PHASECHK.TRANS64 P0, [R0+URZ+0x110], R5 ;  /* 0x00011005000085a7 */ /* 0x000ea400080010ff */
[----:B--2---:R-:W-:Y:S05]  /*8cb0*/  @!P0 BRA `(.L_x_156) ;  /* 0xfffffffc00f08947 */ /* 0x004fea000383ffff */
[----:B------:R-:W-:Y:S05]  /*8cc0*/  BRA `(.L_x_157) ;  /* 0xffffff9c00dc7947 */ /* 0x000fea000383ffff */
.L_x_52:
[----:B-1----:R1:W2:Y:S02]  /*8cd0*/  SYNCS.PHASECHK.TRANS64.TRYWAIT P1, [R0+URZ+0x100], R4 ;  /* 0x00010004000075a7 */ /* 0x0022a400080211ff */
[----:B--2---:R-:W-:Y:S05]  /*8ce0*/  @!P1 NANOSLEEP.SYNCS 0x989680 ;  /* 0x009896800000995d */ /* 0x004fea0003900000 */
[----:B------:R-:W2:Y:S02]  /*8cf0*/  @!P1 SYNCS.PHASECHK.TRANS64 P1, [R0+URZ+0x100], R4 ;  /* 0x00010004000095a7 */ /* 0x000ea400080210ff */
[----:B--2---:R-:W-:Y:S05]  /*8d00*/  @!P1 BRA `(.L_x_52) ;  /* 0xfffffffc00f09947 */ /* 0x004fea000383ffff */
[----:B------:R-:W-:Y:S05]  /*8d10*/  BRA `(.L_x_158) ;  /* 0xffffffa0000c7947 */ /* 0x000fea000383ffff */
.L_x_55:
[----:B------:R-:W-:-:S07]  /*8d20*/  MOV R0, UR5 ;  /* 0x0000000500007c02 */ /* 0x000fce0008000f00 */
.L_x_159:
[----:B-1----:R1:W2:Y:S02]  /*8d30*/  SYNCS.PHASECHK.TRANS64.TRYWAIT P0, [R0+URZ+0x110], R2 ;  /* 0x00011002000075a7 */ /* 0x0022a400080011ff */
[----:B--2---:R-:W-:Y:S05]  /*8d40*/  @!P0 NANOSLEEP.SYNCS 0x989680 ;  /* 0x009896800000895d */ /* 0x004fea0003900000 */
[----:B------:R-:W2:Y:S02]  /*8d50*/  @!P0 SYNCS.PHASECHK.TRANS64 P0, [R0+URZ+0x110], R2 ;  /* 0x00011002000085a7 */ /* 0x000ea400080010ff */
[----:B--2---:R-:W-:Y:S05]  /*8d60*/  @!P0 BRA `(.L_x_159) ;  /* 0xfffffffc00f08947 */ /* 0x004fea000383ffff */
[----:B------:R-:W-:Y:S05]  /*8d70*/  BRA `(.L_x_54) ;  /* 0xffffffa000607947 */ /* 0x000fea000383ffff */
.L_x_62:
[----:B-1----:R1:W2:Y:S02]  /*8d80*/  SYNCS.PHASECHK.TRANS64.TRYWAIT P1, [R0+URZ+0x100], R2 ;  /* 0x00010002000075a7 */ /* 0x0022a400080211ff */
[----:B--2---:R-:W-:Y:S05]  /*8d90*/  @!P1 NANOSLEEP.SYNCS 0x989680 ;  /* 0x009896800000995d */ /* 0x004fea0003900000 */
[----:B------:R-:W2:Y:S02]  /*8da0*/  @!P1 SYNCS.PHASECHK.TRANS64 P1, [R0+URZ+0x100], R2 ;  /* 0x00010002000095a7 */ /* 0x000ea400080210ff */
[----:B--2---:R-:W-:Y:S05]  /*8db0*/  @!P1 BRA `(.L_x_62) ;  /* 0xfffffffc00f09947 */ /* 0x004fea000383ffff */
[----:B------:R-:W-:Y:S05]  /*8dc0*/  BRA `(.L_x_160) ;  /* 0xffffffa400c07947 */ /* 0x000fea000383ffff */
.L_x_63:
[----:B------:R-:W-:-:S07]  /*8dd0*/  MOV R2, UR14 ;  /* 0x0000000e00027c02 */ /* 0x000fce0008000f00 */
.L_x_161:
[----:B-1----:R1:W2:Y:S02]  /*8de0*/  SYNCS.PHASECHK.TRANS64.TRYWAIT P0, [R2+URZ+0x140], R0 ;  /* 0x00014000020075a7 */ /* 0x0022a400080011ff */
[----:B--2---:R-:W-:Y:S05]  /*8df0*/  @!P0 NANOSLEEP.SYNCS 0x989680 ;  /* 0x009896800000895d */ /* 0x004fea0003900000 */
[----:B------:R-:W2:Y:S02]  /*8e00*/  @!P0 SYNCS.PHASECHK.TRANS64 P0, [R2+URZ+0x140], R0 ;  /* 0x00014000020085a7 */ /* 0x000ea400080010ff */
[----:B--2---:R-:W-:Y:S05]  /*8e10*/  @!P0 BRA `(.L_x_161) ;  /* 0xfffffffc00f08947 */ /* 0x004fea000383ffff */
[----:B------:R-:W-:Y:S05]  /*8e20*/  BRA `(.L_x_162) ;  /* 0xffffffa8000c7947 */ /* 0x000fea000383ffff */
.L_x_66:
[----:B------:R-:W-:Y:S07]  /*8e30*/  MOV R0, UR7 ;  /* 0x0000000700007c02 */ /* 0x000fee0008000f00 */
.L_x_163:
[----:B-1----:R1:W2:Y:S02]  /*8e40*/  SYNCS.PHASECHK.TRANS64.TRYWAIT P0, [R0+URZ], R2 ;  /* 0x00000002000075a7 */ /* 0x0022a400080011ff */
[----:B--2---:R-:W-:Y:S05]  /*8e50*/  @!P0 NANOSLEEP.SYNCS 0x989680 ;  /* 0x009896800000895d */ /* 0x004fea0003900000 */
[----:B------:R-:W2:Y:S02]  /*8e60*/  @!P0 SYNCS.PHASECHK.TRANS64 P0, [R0+URZ], R2 ;  /* 0x00000002000085a7 */ /* 0x000ea400080010ff */
[----:B--2---:R-:W-:Y:S05]  /*8e70*/  @!P0 BRA `(.L_x_163) ;  /* 0xfffffffc00f08947 */ /* 0x004fea000383ffff */
[----:B------:R-:W-:Y:S05]  /*8e80*/  BRA `(.L_x_65) ;  /* 0xffffffa800287947 */ /* 0x000fea000383ffff */
.L_x_69:
[----:B------:R-:W-:-:S07]  /*8e90*/  MOV R0, UR5 ;  /* 0x0000000500007c02 */ /* 0x000fce0008000f00 */
.L_x_164:
[----:B--2---:R2:W3:Y:S02]  /*8ea0*/  SYNCS.PHASECHK.TRANS64.TRYWAIT P0, [R0+URZ], R2 ;  /* 0x00000002000075a7 */ /* 0x0044e400080011ff */
[----:B---3--:R-:W-:Y:S05]  /*8eb0*/  @!P0 NANOSLEEP.SYNCS 0x989680 ;  /* 0x009896800000895d */ /* 0x008fea0003900000 */
[----:B------:R-:W3:Y:S02]  /*8ec0*/  @!P0 SYNCS.PHASECHK.TRANS64 P0, [R0+URZ], R2 ;  /* 0x00000002000085a7 */ /* 0x000ee400080010ff */
[----:B---3--:R-:W-:Y:S05]  /*8ed0*/  @!P0 BRA `(.L_x_164) ;  /* 0xfffffffc00f08947 */ /* 0x008fea000383ffff */
[----:B------:R-:W-:Y:S05]  /*8ee0*/  BRA `(.L_x_165) ;  /* 0xffffffa800dc7947 */ /* 0x000fea000383ffff */
.L_x_70:
[----:B------:R-:W-:-:S07]  /*8ef0*/  MOV R0, UR5 ;  /* 0x0000000500007c02 */ /* 0x000fce0008000f00 */
.L_x_166:
[----:B--2---:R2:W3:Y:S02]  /*8f00*/  SYNCS.PHASECHK.TRANS64.TRYWAIT P0, [R0+URZ], R3 ;  /* 0x00000003000075a7 */ /* 0x0044e400080011ff */
[----:B---3--:R-:W-:Y:S05]  /*8f10*/  @!P0 NANOSLEEP.SYNCS 0x989680 ;  /* 0x009896800000895d */ /* 0x008fea0003900000 */
[----:B------:R-:W3:Y:S02]  /*8f20*/  @!P0 SYNCS.PHASECHK.TRANS64 P0, [R0+URZ], R3 ;  /* 0x00000003000085a7 */ /* 0x000ee400080010ff */
[----:B---3--:R-:W-:Y:S05]  /*8f30*/  @!P0 BRA `(.L_x_166) ;  /* 0xfffffffc00f08947 */ /* 0x008fea000383ffff */
[----:B------:R-:W-:Y:S05]  /*8f40*/  BRA `(.L_x_167) ;  /* 0xffffffa800e87947 */ /* 0x000fea000383ffff */
.L_x_71:
[----:B------:R-:W-:-:S07]  /*8f50*/  MOV R0, UR5 ;  /* 0x0000000500007c02 */ /* 0x000fce0008000f00 */
.L_x_168:
[----:B--2---:R2:W3:Y:S02]  /*8f60*/  SYNCS.PHASECHK.TRANS64.TRYWAIT P0, [R0+URZ], R3 ;  /* 0x00000003000075a7 */ /* 0x0044e400080011ff */
[----:B---3--:R-:W-:Y:S05]  /*8f70*/  @!P0 NANOSLEEP.SYNCS 0x989680 ;  /* 0x009896800000895d */ /* 0x008fea0003900000 */
[----:B------:R-:W3:Y:S02]  /*8f80*/  @!P0 SYNCS.PHASECHK.TRANS64 P0, [R0+URZ], R3 ;  /* 0x00000003000085a7 */ /* 0x000ee400080010ff */
[----:B---3--:R-:W-:Y:S05]  /*8f90*/  @!P0 BRA `(.L_x_168) ;  /* 0xfffffffc00f08947 */ /* 0x008fea000383ffff */
[----:B------:R-:W-:Y:S05]  /*8fa0*/  BRA `(.L_x_169) ;  /* 0xffffffa800f47947 */ /* 0x000fea000383ffff */
.L_x_72:
[----:B--2---:R-:W-:-:S07]  /*8fb0*/  MOV R0, UR6 ;  /* 0x0000000600007c02 */ /* 0x004fce0008000f00 */
.L_x_170:
[----:B--2---:R2:W3:Y:S02]  /*8fc0*/  SYNCS.PHASECHK.TRANS64.TRYWAIT P0, [R0+URZ], R2 ;  /* 0x00000002000075a7 */ /* 0x0044e400080011ff */
[----:B---3--:R-:W-:Y:S05]  /*8fd0*/  @!P0 NANOSLEEP.SYNCS 0x989680 ;  /* 0x009896800000895d */ /* 0x008fea0003900000 */
[----:B------:R-:W3:Y:S02]  /*8fe0*/  @!P0 SYNCS.PHASECHK.TRANS64 P0, [R0+URZ], R2 ;  /* 0x00000002000085a7 */ /* 0x000ee400080010ff */
[----:B---3--:R-:W-:Y:S05]  /*8ff0*/  @!P0 BRA `(.L_x_170) ;  /* 0xfffffffc00f08947 */ /* 0x008fea000383ffff */
[----:B------:R-:W-:Y:S05]  /*9000*/  BRA `(.L_x_171) ;  /* 0xffffffac00007947 */ /* 0x000fea000383ffff */
.L_x_77:
[----:B--2---:R2:W3:Y:S02]  /*9010*/  SYNCS.PHASECHK.TRANS64.TRYWAIT P0, [R0+URZ+0x100], R2 ;  /* 0x00010002000075a7 */ /* 0x0044e400080011ff */
[----:B---3--:R-:W-:Y:S05]  /*9020*/  @!P0 NANOSLEEP.SYNCS 0x989680 ;  /* 0x009896800000895d */ /* 0x008fea0003900000 */
[----:B------:R-:W3:Y:S02]  /*9030*/  @!P0 SYNCS.PHASECHK.TRANS64 P0, [R0+URZ+0x100], R2 ;  /* 0x00010002000085a7 */ /* 0x000ee400080010ff */
[----:B---3--:R-:W-:Y:S05]  /*9040*/  @!P0 BRA `(.L_x_77) ;  /* 0xfffffffc00f08947 */ /* 0x008fea000383ffff */
[----:B------:R-:W-:Y:S05]  /*9050*/  BRA `(.L_x_172) ;  /* 0xffffffb000087947 */ /* 0x000fea000383ffff */
.L_x_80:
[----:B------:R-:W-:Y:S07]  /*9060*/  MOV R0, UR7 ;  /* 0x0000000700007c02 */ /* 0x000fee0008000f00 */
.L_x_173:
[----:B--2---:R2:W3:Y:S02]  /*9070*/  SYNCS.PHASECHK.TRANS64.TRYWAIT P0, [R0+URZ+0xf8], R2 ;  /* 0x0000f802000075a7 */ /* 0x0044e400080011ff */
[----:B---3--:R-:W-:Y:S05]  /*9080*/  @!P0 NANOSLEEP.SYNCS 0x989680 ;  /* 0x009896800000895d */ /* 0x008fea0003900000 */
[----:B------:R-:W3:Y:S02]  /*9090*/  @!P0 SYNCS.PHASECHK.TRANS64 P0, [R0+URZ+0xf8], R2 ;  /* 0x0000f802000085a7 */ /* 0x000ee400080010ff */
[----:B---3--:R-:W-:Y:S05]  /*90a0*/  @!P0 BRA `(.L_x_173) ;  /* 0xfffffffc00f08947 */ /* 0x008fea000383ffff */
[----:B------:R-:W-:Y:S05]  /*90b0*/  BRA `(.L_x_79) ;  /* 0xffffffb000e87947 */ /* 0x000fea000383ffff */
.L_x_83:
[----:B------:R-:W-:Y:S07]  /*90c0*/  MOV R0, UR7 ;  /* 0x0000000700007c02 */ /* 0x000fee0008000f00 */
.L_x_174:
[----:B-1----:R1:W2:Y:S02]  /*90d0*/  SYNCS.PHASECHK.TRANS64.TRYWAIT P0, [R0+URZ+0xd8], R14 ;  /* 0x0000d80e000075a7 */ /* 0x0022a400080011ff */
[----:B--2---:R-:W-:Y:S05]  /*90e0*/  @!P0 NANOSLEEP.SYNCS 0x989680 ;  /* 0x009896800000895d */ /* 0x004fea0003900000 */
[----:B------:R-:W2:Y:S02]  /*90f0*/  @!P0 SYNCS.PHASECHK.TRANS64 P0, [R0+URZ+0xd8], R14 ;  /* 0x0000d80e000085a7 */ /* 0x000ea400080010ff */
[----:B--2---:R-:W-:Y:S05]  /*9100*/  @!P0 BRA `(.L_x_174) ;  /* 0xfffffffc00f08947 */ /* 0x004fea000383ffff */
[----:B------:R-:W-:Y:S05]  /*9110*/  BRA `(.L_x_175) ;  /* 0xffffffb400607947 */ /* 0x000fea000383ffff */
.L_x_84:
[----:B------:R-:W-:Y:S07]  /*9120*/  MOV R0, UR7 ;  /* 0x0000000700007c02 */ /* 0x000fee0008000f00 */
.L_x_176:
[----:B-1----:R1:W2:Y:S02]  /*9130*/  SYNCS.PHASECHK.TRANS64.TRYWAIT P0, [R0+URZ+0xe0], R14 ;  /* 0x0000e00e000075a7 */ /* 0x0022a400080011ff */
[----:B--2---:R-:W-:Y:S05]  /*9140*/  @!P0 NANOSLEEP.SYNCS 0x989680 ;  /* 0x009896800000895d */ /* 0x004fea0003900000 */
[----:B------:R-:W2:Y:S02]  /*9150*/  @!P0 SYNCS.PHASECHK.TRANS64 P0, [R0+URZ+0xe0], R14 ;  /* 0x0000e00e000085a7 */ /* 0x000ea400080010ff */
[----:B--2---:R-:W-:Y:S05]  /*9160*/  @!P0 BRA `(.L_x_176) ;  /* 0xfffffffc00f08947 */ /* 0x004fea000383ffff */
[----:B------:R-:W-:Y:S05]  /*9170*/  BRA `(.L_x_177) ;  /* 0xffffffb4009c7947 */ /* 0x000fea000383ffff */
.L_x_85:
[----:B------:R-:W-:Y:S07]  /*9180*/  MOV R0, UR7 ;  /* 0x0000000700007c02 */ /* 0x000fee0008000f00 */
.L_x_178:
[----:B-1----:R1:W2:Y:S02]  /*9190*/  SYNCS.PHASECHK.TRANS64.TRYWAIT P0, [R0+URZ+0xe8], R14 ;  /* 0x0000e80e000075a7 */ /* 0x0022a400080011ff */
[----:B--2---:R-:W-:Y:S05]  /*91a0*/  @!P0 NANOSLEEP.SYNCS 0x989680 ;  /* 0x009896800000895d */ /* 0x004fea0003900000 */
[----:B------:R-:W2:Y:S02]  /*91b0*/  @!P0 SYNCS.PHASECHK.TRANS64 P0, [R0+URZ+0xe8], R14 ;  /* 0x0000e80e000085a7 */ /* 0x000ea400080010ff */
[----:B--2---:R-:W-:Y:S05]  /*91c0*/  @!P0 BRA `(.L_x_178) ;  /* 0xfffffffc00f08947 */ /* 0x004fea000383ffff */
[----:B------:R-:W-:Y:S05]  /*91d0*/  BRA `(.L_x_179) ;  /* 0xffffffb800207947 */ /* 0x000fea000383ffff */
.L_x_87:
[----:B------:R-:W-:-:S07]  /*91e0*/  MOV R0, UR7 ;  /* 0x0000000700007c02 */ /* 0x000fce0008000f00 */
.L_x_180:
[----:B-1----:R1:W3:Y:S02]  /*91f0*/  SYNCS.PHASECHK.TRANS64.TRYWAIT P0, [R0+URZ+0xd8], R2 ;  /* 0x0000d802000075a7 */ /* 0x0022e400080011ff */
[----:B---3--:R-:W-:Y:S05]  /*9200*/  @!P0 NANOSLEEP.SYNCS 0x989680 ;  /* 0x009896800000895d */ /* 0x008fea0003900000 */
[----:B------:R-:W3:Y:S02]  /*9210*/  @!P0 SYNCS.PHASECHK.TRANS64 P0, [R0+URZ+0xd8], R2 ;  /* 0x0000d802000085a7 */ /* 0x000ee400080010ff */
[----:B---3--:R-:W-:Y:S05]  /*9220*/  @!P0 BRA `(.L_x_180) ;  /* 0xfffffffc00f08947 */ /* 0x008fea000383ffff */
[----:B------:R-:W-:Y:S05]  /*9230*/  BRA `(.L_x_181) ;  /* 0xffffffb800907947 */ /* 0x000fea000383ffff */
.L_x_88:
[----:B-1----:R-:W-:-:S07]  /*9240*/  MOV R0, UR7 ;  /* 0x0000000700007c02 */ /* 0x002fce0008000f00 */
.L_x_182:
[----:B-1----:R1:W3:Y:S02]  /*9250*/  SYNCS.PHASECHK.TRANS64.TRYWAIT P0, [R0+URZ+0xe0], R2 ;  /* 0x0000e002000075a7 */ /* 0x0022e400080011ff */
[----:B---3--:R-:W-:Y:S05]  /*9260*/  @!P0 NANOSLEEP.SYNCS 0x989680 ;  /* 0x009896800000895d */ /* 0x008fea0003900000 */
[----:B------:R-:W3:Y:S02]  /*9270*/  @!P0 SYNCS.PHASECHK.TRANS64 P0, [R0+URZ+0xe0], R2 ;  /* 0x0000e002000085a7 */ /* 0x000ee400080010ff */
[----:B---3--:R-:W-:Y:S05]  /*9280*/  @!P0 BRA `(.L_x_182) ;  /* 0xfffffffc00f08947 */ /* 0x008fea000383ffff */
[----:B------:R-:W-:Y:S05]  /*9290*/  BRA `(.L_x_183) ;  /* 0xffffffb800807947 */ /* 0x000fea000383ffff */
.L_x_90:
[----:B--2---:R2:W4:Y:S02]  /*92a0*/  SYNCS.PHASECHK.TRANS64.TRYWAIT P0, [R0+URZ+0x100], R2 ;  /* 0x00010002000075a7 */ /* 0x00452400080011ff */
[----:B----4-:R-:W-:Y:S05]  /*92b0*/  @!P0 NANOSLEEP.SYNCS 0x989680 ;  /* 0x009896800000895d */ /* 0x010fea0003900000 */
[----:B------:R-:W4:Y:S02]  /*92c0*/  @!P0 SYNCS.PHASECHK.TRANS64 P0, [R0+URZ+0x100], R2 ;  /* 0x00010002000085a7 */ /* 0x000f2400080010ff */
[----:B----4-:R-:W-:Y:S05]  /*92d0*/  @!P0 BRA `(.L_x_90) ;  /* 0xfffffffc00f08947 */ /* 0x010fea000383ffff */
[----:B------:R-:W-:Y:S05]  /*92e0*/  BRA `(.L_x_184) ;  /* 0xffffffbc004c7947 */ /* 0x000fea000383ffff */
.L_x_100:
[----:B-1----:R1:W3:Y:S02]  /*92f0*/  SYNCS.PHASECHK.TRANS64.TRYWAIT P1, [R2+URZ+0xc0], R0 ;  /* 0x0000c000020075a7 */ /* 0x0022e400080211ff */
[----:B---3--:R-:W-:Y:S05]  /*9300*/  @!P1 NANOSLEEP.SYNCS 0x989680 ;  /* 0x009896800000995d */ /* 0x008fea0003900000 */
[----:B------:R-:W3:Y:S02]  /*9310*/  @!P1 SYNCS.PHASECHK.TRANS64 P1, [R2+URZ+0xc0], R0 ;  /* 0x0000c000020095a7 */ /* 0x000ee400080210ff */
[----:B---3--:R-:W-:Y:S05]  /*9320*/  @!P1 BRA `(.L_x_100) ;  /* 0xfffffffc00f09947 */ /* 0x008fea000383ffff */
[----:B------:R-:W-:Y:S05]  /*9330*/  BRA `(.L_x_99) ;  /* 0xffffffc800547947 */ /* 0x000fea000383ffff */
.L_x_102:
[----:B-1----:R1:W2:Y:S02]  /*9340*/  SYNCS.PHASECHK.TRANS64.TRYWAIT P0, [R114+URZ+0x120], R3 ;  /* 0x00012003720075a7 */ /* 0x0022a400080011ff */
[----:B--2---:R-:W-:Y:S05]  /*9350*/  @!P0 NANOSLEEP.SYNCS 0x989680 ;  /* 0x009896800000895d */ /* 0x004fea0003900000 */
[----:B------:R-:W2:Y:S02]  /*9360*/  @!P0 SYNCS.PHASECHK.TRANS64 P0, [R114+URZ+0x120], R3 ;  /* 0x00012003720085a7 */ /* 0x000ea400080010ff */
[----:B--2---:R-:W-:Y:S05]  /*9370*/  @!P0 BRA `(.L_x_102) ;  /* 0xfffffffc00f08947 */ /* 0x004fea000383ffff */
[----:B------:R-:W-:Y:S05]  /*9380*/  BRA `(.L_x_101) ;  /* 0xffffffc800a87947 */ /* 0x000fea000383ffff */
.L_x_112:
[----:B-1----:R1:W2:Y:S02]  /*9390*/  SYNCS.PHASECHK.TRANS64.TRYWAIT P0, [R3+URZ+0xc0], R2 ;  /* 0x0000c002030075a7 */ /* 0x0022a400080011ff */
[----:B--2---:R-:W-:Y:S05]  /*93a0*/  @!P0 NANOSLEEP.SYNCS 0x989680 ;  /* 0x009896800000895d */ /* 0x004fea0003900000 */
[----:B------:R-:W2:Y:S02]  /*93b0*/  @!P0 SYNCS.PHASECHK.TRANS64 P0, [R3+URZ+0xc0], R2 ;  /* 0x0000c002030085a7 */ /* 0x000ea400080010ff */
[----:B--2---:R-:W-:Y:S05]  /*93c0*/  @!P0 BRA `(.L_x_112) ;  /* 0xfffffffc00f08947 */ /* 0x004fea000383ffff */
[----:B------:R-:W-:Y:S05]  /*93d0*/  BRA `(.L_x_111) ;  /* 0xffffffd400ac7947 */ /* 0x000fea000383ffff */
.L_x_122:
[----:B-1----:R1:W2:Y:S02]  /*93e0*/  SYNCS.PHASECHK.TRANS64.TRYWAIT P0, [R2+URZ+0xc0], R4 ;  /* 0x0000c004020075a7 */ /* 0x0022a400080011ff */
[----:B--2---:R-:W-:Y:S05]  /*93f0*/  @!P0 NANOSLEEP.SYNCS 0x989680 ;  /* 0x009896800000895d */ /* 0x004fea0003900000 */
[----:B------:R-:W2:Y:S02]  /*9400*/  @!P0 SYNCS.PHASECHK.TRANS64 P0, [R2+URZ+0xc0], R4 ;  /* 0x0000c004020085a7 */ /* 0x000ea400080010ff */
[----:B--2---:R-:W-:Y:S05]  /*9410*/  @!P0 BRA `(.L_x_122) ;  /* 0xfffffffc00f08947 */ /* 0x004fea000383ffff */
[----:B------:R-:W-:Y:S05]  /*9420*/  BRA `(.L_x_121) ;  /* 0xffffffe400147947 */ /* 0x000fea000383ffff */
        .weak           $__internal_0_$__cuda_sm10x_tcgen05_guardrail_trap_col_being_dealloced_not_returned_by_alloc
        .type           $__internal_0_$__cuda_sm10x_tcgen05_guardrail_trap_col_being_dealloced_not_returned_by_alloc,@function
        .size           $__internal_0_$__cuda_sm10x_tcgen05_guardrail_trap_col_being_dealloced_not_returned_by_alloc,($__internal_1_$__cuda_sm10x_tcgen05_guardrail_trap_phase_invalid_during_alloc - $__internal_0_$__cuda_sm10x_tcgen05_guardrail_trap_col_being_dealloced_not_returned_by_alloc)
$__internal_0_$__cuda_sm10x_tcgen05_guardrail_trap_col_being_dealloced_not_returned_by_alloc:
[----:B------:R-:W-:Y:S05]  /*9430*/  BPT.TRAP 0x1 ;  /* 0x000000040000795c */ /* 0x000fea0000300000 */
[----:B------:R-:W-:-:S04]  /*9440*/  HFMA2 R3, -RZ, RZ, 0, 0 ;  /* 0x00000000ff037431 */ /* 0x000fc800000001ff */
[----:B------:R-:W-:Y:S05]  /*9450*/  RET.REL.NODEC R2 `(_ZN7cutlass13device_kernelINS_4gemm6kernel13GemmUniversalIN4cute5tupleIJiiiiEEENS1_10collective13CollectiveMmaINS1_35MainloopSm100TmaUmmaWarpSpecializedILi12ELi2ELi4ENS5_IJNS4_1CILi1EEESB_SB_EEEEENS5_IJNSA_ILi64EEENSA_ILi192EEESE_EEENS_12float_e4m3_tENS5_IJlSB_lEEESH_SI_NS4_8TiledMMAINS4_8MMA_AtomIJNS4_10MMA_TraitsINS4_19SM100_MMA_F8F6F4_SSEJSH_SH_fSE_SF_NS4_17integral_constantINS4_4UMMA5MajorELSP_0EEESQ_NSN_INSO_7ScaleInELSR_0EEESS_EEEEEENS4_6LayoutISC_NS5_IJNSA_ILi0EEESW_SW_EEEEENS5_IJNS4_10UnderscoreESZ_SZ_EEEEENS4_13SM90_TMA_LOADENS4_14ComposedLayoutINS4_7SwizzleILi2ELi4ELi3EEENS4_18smem_ptr_flag_bitsILi8EEENSV_INS5_IJNSA_ILi8EEESE_EEENS5_IJSE_SB_EEEEEEEvNS4_8identityES12_S1C_vS1D_EENS_8epilogue10collective18CollectiveEpilogueINS1F_23Sm100TmaWarpSpecializedILi3ELi2ELi32ELb0ELb0EEEJSG_NS5_IJNSV_ISE_SB_EES1K_EEESH_SI_SH_SI_NS1F_6fusion15FusionCallbacksIS1J_NS1M_17LinearCombinationISH_fSH_fLNS_15FloatRoundStyleE2EEESG_S1L_JEEENS4_5SM1004TMEM4LOAD26SM100_TMEM_LOAD_16dp32b32xES12_S1C_NS4_39AutoVectorizingCopyWithAssumedAlignmentILi128EEENS4_14SM90_TMA_STOREES1C_S1X_S1X_EEEvvEEEEvNT_6ParamsE) ;  /* 0xffffff6802e87950 */ /* 0x000fea0003c3ffff */
        .weak           $__internal_1_$__cuda_sm10x_tcgen05_guardrail_trap_phase_invalid_during_alloc
        .type           $__internal_1_$__cuda_sm10x_tcgen05_guardrail_trap_phase_invalid_during_alloc,@function
        .size           $__internal_1_$__cuda_sm10x_tcgen05_guardrail_trap_phase_invalid_during_alloc,($__internal_2_$__cuda_sm10x_tcgen05_guardrail_trap_unallocated_columns_being_dealloced - $__internal_1_$__cuda_sm10x_tcgen05_guardrail_trap_phase_invalid_during_alloc)
$__internal_1_$__cuda_sm10x_tcgen05_guardrail_trap_phase_invalid_during_alloc:
[----:B------:R-:W-:Y:S05]  /*9460*/  BPT.TRAP 0x1 ;  /* 0x000000040000795c */ /* 0x000fea0000300000 */
[----:B------:R-:W-:-:S04]  /*9470*/  MOV R3, 0x0 ;  /* 0x0000000000037802 */ /* 0x000fc80000000f00 */
[----:B------:R-:W-:Y:S05]  /*9480*/  RET.REL.NODEC R2 `(_ZN7cutlass13device_kernelINS_4gemm6kernel13GemmUniversalIN4cute5tupleIJiiiiEEENS1_10collective13CollectiveMmaINS1_35MainloopSm100TmaUmmaWarpSpecializedILi12ELi2ELi4ENS5_IJNS4_1CILi1EEESB_SB_EEEEENS5_IJNSA_ILi64EEENSA_ILi192EEESE_EEENS_12float_e4m3_tENS5_IJlSB_lEEESH_SI_NS4_8TiledMMAINS4_8MMA_AtomIJNS4_10MMA_TraitsINS4_19SM100_MMA_F8F6F4_SSEJSH_SH_fSE_SF_NS4_17integral_constantINS4_4UMMA5MajorELSP_0EEESQ_NSN_INSO_7ScaleInELSR_0EEESS_EEEEEENS4_6LayoutISC_NS5_IJNSA_ILi0EEESW_SW_EEEEENS5_IJNS4_10UnderscoreESZ_SZ_EEEEENS4_13SM90_TMA_LOADENS4_14ComposedLayoutINS4_7SwizzleILi2ELi4ELi3EEENS4_18smem_ptr_flag_bitsILi8EEENSV_INS5_IJNSA_ILi8EEESE_EEENS5_IJSE_SB_EEEEEEEvNS4_8identityES12_S1C_vS1D_EENS_8epilogue10collective18CollectiveEpilogueINS1F_23Sm100TmaWarpSpecializedILi3ELi2ELi32ELb0ELb0EEEJSG_NS5_IJNSV_ISE_SB_EES1K_EEESH_SI_SH_SI_NS1F_6fusion15FusionCallbacksIS1J_NS1M_17LinearCombinationISH_fSH_fLNS_15FloatRoundStyleE2EEESG_S1L_JEEENS4_5SM1004TMEM4LOAD26SM100_TMEM_LOAD_16dp32b32xES12_S1C_NS4_39AutoVectorizingCopyWithAssumedAlignmentILi128EEENS4_14SM90_TMA_STOREES1C_S1X_S1X_EEEvvEEEEvNT_6ParamsE) ;  /* 0xffffff6802dc7950 */ /* 0x000fea0003c3ffff */
        .weak           $__internal_2_$__cuda_sm10x_tcgen05_guardrail_trap_unallocated_columns_being_dealloced
        .type           $__internal_2_$__cuda_sm10x_tcgen05_guardrail_trap_unallocated_columns_being_dealloced,@function
        .size           $__internal_2_$__cuda_sm10x_tcgen05_guardrail_trap_unallocated_columns_being_dealloced,(.L_x_186 - $__internal_2_$__cuda_sm10x_tcgen05_guardrail_trap_unallocated_columns_being_dealloced)
$__internal_2_$__cuda_sm10x_tcgen05_guardrail_trap_unallocated_columns_being_dealloced:
[----:B------:R-:W-:Y:S05]  /*9490*/  BPT.TRAP 0x1 ;  /* 0x000000040000795c */ /* 0x000fea0000300000 */
[----:B------:R-:W-:-:S04]  /*94a0*/  HFMA2 R3, -RZ, RZ, 0, 0 ;  /* 0x00000000ff037431 */ /* 0x000fc800000001ff */
[----:B------:R-:W-:Y:S05]  /*94b0*/  RET.REL.NODEC R2 `(_ZN7cutlass13device_kernelINS_4gemm6kernel13GemmUniversalIN4cute5tupleIJiiiiEEENS1_10collective13CollectiveMmaINS1_35MainloopSm100TmaUmmaWarpSpecializedILi12ELi2ELi4ENS5_IJNS4_1CILi1EEESB_SB_EEEEENS5_IJNSA_ILi64EEENSA_ILi192EEESE_EEENS_12float_e4m3_tENS5_IJlSB_lEEESH_SI_NS4_8TiledMMAINS4_8MMA_AtomIJNS4_10MMA_TraitsINS4_19SM100_MMA_F8F6F4_SSEJSH_SH_fSE_SF_NS4_17integral_constantINS4_4UMMA5MajorELSP_0EEESQ_NSN_INSO_7ScaleInELSR_0EEESS_EEEEEENS4_6LayoutISC_NS5_IJNSA_ILi0EEESW_SW_EEEEENS5_IJNS4_10UnderscoreESZ_SZ_EEEEENS4_13SM90_TMA_LOADENS4_14ComposedLayoutINS4_7SwizzleILi2ELi4ELi3EEENS4_18smem_ptr_flag_bitsILi8EEENSV_INS5_IJNSA_ILi8EEESE_EEENS5_IJSE_SB_EEEEEEEvNS4_8identityES12_S1C_vS1D_EENS_8epilogue10collective18CollectiveEpilogueINS1F_23Sm100TmaWarpSpecializedILi3ELi2ELi32ELb0ELb0EEEJSG_NS5_IJNSV_ISE_SB_EES1K_EEESH_SI_SH_SI_NS1F_6fusion15FusionCallbacksIS1J_NS1M_17LinearCombinationISH_fSH_fLNS_15FloatRoundStyleE2EEESG_S1L_JEEENS4_5SM1004TMEM4LOAD26SM100_TMEM_LOAD_16dp32b32xES12_S1C_NS4_39AutoVectorizingCopyWithAssumedAlignmentILi128EEENS4_14SM90_TMA_STOREES1C_S1X_S1X_EEEvvEEEEvNT_6ParamsE) ;  /* 0xffffff6802d07950 */ /* 0x000fea0003c3ffff */
.L_x_185:
[----:B------:R-:W-:-:S00]  /*94c0*/  BRA `(.L_x_185) ;  /* 0xfffffffc00fc7947 */ /* 0x000fc0000383ffff */
[----:B------:R-:W-:-:S00]  /*94d0*/  NOP ;  /* 0x0000000000007918 */ /* 0x000fc00000000000 */
        /* <DEDUP_REMOVED lines=10> */
.L_x_186:


//--------------------- .nv.global.init           --------------------------
	.section	.nv.global.init,"aw",@progbits
.nv.global.init:
	.type		$str$27,@object
	.size		$str$27,($str$28 - $str$27)
$str$27:
        /*0000*/ 	.byte	0x28, 0x61, 0x64, 0x64, 0x72, 0x65, 0x73, 0x73, 0x20, 0x26, 0x20, 0x6d, 0x61, 0x73, 0x6b, 0x29
        /*0010*/ 	.byte	0x20, 0x3d, 0x3d, 0x20, 0x30, 0x00
	.type		$str$28,@object
	.size		$str$28,($str$26 - $str$28)
$str$28:
        /*0016*/ 	.byte	0x2f, 0x74, 0x6d, 0x70, 0x2f, 0x63, 0x75, 0x74, 0x6c, 0x61, 0x73, 0x73, 0x5f, 0x73, 0x77, 0x65
        /*0026*/ 	.byte	0x65, 0x70, 0x5f, 0x73, 0x72, 0x63, 0x2f, 0x69, 0x6e, 0x63, 0x6c, 0x75, 0x64, 0x65, 0x2f, 0x63
        /*0036*/ 	.byte	0x75, 0x74, 0x65, 0x2f, 0x70, 0x6f, 0x69, 0x6e, 0x74, 0x65, 0x72, 0x5f, 0x66, 0x6c, 0x61, 0x67
        /*0046*/ 	.byte	0x67, 0x65, 0x64, 0x2e, 0x68, 0x70, 0x70, 0x00
	.type		$str$26,@object
	.size		$str$26,($str$25 - $str$26)
$str$26:
        /*004e*/ 	.byte	0x2f, 0x74, 0x6d, 0x70, 0x2f, 0x63, 0x75, 0x74, 0x6c, 0x61, 0x73, 0x73, 0x5f, 0x73, 0x77, 0x65
        /*005e*/ 	.byte	0x65, 0x70, 0x5f, 0x73, 0x72, 0x63, 0x2f, 0x69, 0x6e, 0x63, 0x6c, 0x75, 0x64, 0x65, 0x2f, 0x63
        /*006e*/ 	.byte	0x75, 0x74, 0x65, 0x2f, 0x61, 0x74, 0x6f, 0x6d, 0x2f, 0x63, 0x6f, 0x70, 0x79, 0x5f, 0x74, 0x72
        /*007e*/ 	.byte	0x61, 0x69, 0x74, 0x73, 0x5f, 0x73, 0x6d, 0x31, 0x30, 0x30, 0x2e, 0x68, 0x70, 0x70, 0x00
	.type		$str$25,@object
	.size		$str$25,(__unnamed_1 - $str$25)
$str$25:
        /*008d*/ 	.byte	0x28, 0x28, 0x75, 0x69, 0x6e, 0x74, 0x33, 0x32, 0x5f, 0x74, 0x28, 0x74, 0x68, 0x72, 0x65, 0x61
        /*009d*/ 	.byte	0x64, 0x49, 0x64, 0x78, 0x2e, 0x78, 0x29, 0x20, 0x2f, 0x20, 0x33, 0x32, 0x29, 0x20, 0x25, 0x20
        /*00ad*/ 	.byte	0x34, 0x29, 0x20, 0x3d, 0x3d, 0x20, 0x28, 0x28, 0x28, 0x74, 0x6d, 0x65, 0x6d, 0x5f, 0x61, 0x64
        /*00bd*/ 	.byte	0x64, 0x72, 0x20, 0x3e, 0x3e, 0x20, 0x31, 0x36, 0x29, 0x20, 0x2f, 0x20, 0x33, 0x32, 0x29, 0x20
        /*00cd*/ 	.byte	0x25, 0x20, 0x34, 0x29, 0x00
	.type		__unnamed_1,@object
	.size		__unnamed_1,(__unnamed_2 - __unnamed_1)
__unnamed_1:
        /*00d2*/ 	.byte	0x61, 0x75, 0x74, 0x6f, 0x20, 0x63, 0x75, 0x74, 0x65, 0x3a, 0x3a, 0x61, 0x73, 0x5f, 0x70, 0x6f
        /* <DEDUP_REMOVED lines=24> */
        /*0262*/ 	.byte	0x3c, 0x34, 0x30, 0x39, 0x36, 0x3e, 0x3e, 0x3e, 0x3e, 0x5d, 0x00
	.type		__unnamed_2,@object
	.size		__unnamed_2,(__unnamed_3 - __unnamed_2)
__unnamed_2:
        /* <DEDUP_REMOVED lines=26> */
	.type		__unnamed_3,@object
	.size		__unnamed_3,(.L_3 - __unnamed_3)
__unnamed_3:
        /* <DEDUP_REMOVED lines=40> */
        /*0688*/ 	.byte	0x74, 0x65, 0x3a, 0x3a, 0x43, 0x3c, 0x30, 0x3e, 0x3e, 0x3e, 0x3e, 0x5d, 0x00
.L_3:


//--------------------- .nv.shared._ZN7cutlass13device_kernelINS_4gemm6kernel13GemmUniversalIN4cute5tupleIJiiiiEEENS1_10collective13CollectiveMmaINS1_35MainloopSm100TmaUmmaWarpSpecializedILi12ELi2ELi4ENS5_IJNS4_1CILi1EEESB_SB_EEEEENS5_IJNSA_ILi64EEENSA_ILi192EEESE_EEENS_12float_e4m3_tENS5_IJlSB_lEEESH_SI_NS4_8TiledMMAINS4_8MMA_AtomIJNS4_10MMA_TraitsINS4_19SM100_MMA_F8F6F4_SSEJSH_SH_fSE_SF_NS4_17integral_constantINS4_4UMMA5MajorELSP_0EEESQ_NSN_INSO_7ScaleInELSR_0EEESS_EEEEEENS4_6LayoutISC_NS5_IJNSA_ILi0EEESW_SW_EEEEENS5_IJNS4_10UnderscoreESZ_SZ_EEEEENS4_13SM90_TMA_LOADENS4_14ComposedLayoutINS4_7SwizzleILi2ELi4ELi3EEENS4_18smem_ptr_flag_bitsILi8EEENSV_INS5_IJNSA_ILi8EEESE_EEENS5_IJSE_SB_EEEEEEEvNS4_8identityES12_S1C_vS1D_EENS_8epilogue10collective18CollectiveEpilogueINS1F_23Sm100TmaWarpSpecializedILi3ELi2ELi32ELb0ELb0EEEJSG_NS5_IJNSV_ISE_SB_EES1K_EEESH_SI_SH_SI_NS1F_6fusion15FusionCallbacksIS1J_NS1M_17LinearCombinationISH_fSH_fLNS_15FloatRoundStyleE2EEESG_S1L_JEEENS4_5SM1004TMEM4LOAD26SM100_TMEM_LOAD_16dp32b32xES12_S1C_NS4_39AutoVectorizingCopyWithAssumedAlignmentILi128EEENS4_14SM90_TMA_STOREES1C_S1X_S1X_EEEvvEEEEvNT_6ParamsE --------------------------
	.section	.nv.shared._ZN7cutlass13device_kernelINS_4gemm6kernel13GemmUniversalIN4cute5tupleIJiiiiEEENS1_10collective13CollectiveMmaINS1_35MainloopSm100TmaUmmaWarpSpecializedILi12ELi2ELi4ENS5_IJNS4_1CILi1EEESB_SB_EEEEENS5_IJNSA_ILi64EEENSA_ILi192EEESE_EEENS_12float_e4m3_tENS5_IJlSB_lEEESH_SI_NS4_8TiledMMAINS4_8MMA_AtomIJNS4_10MMA_TraitsINS4_19SM100_MMA_F8F6F4_SSEJSH_SH_fSE_SF_NS4_17integral_constantINS4_4UMMA5MajorELSP_0EEESQ_NSN_INSO_7ScaleInELSR_0EEESS_EEEEEENS4_6LayoutISC_NS5_IJNSA_ILi0EEESW_SW_EEEEENS5_IJNS4_10UnderscoreESZ_SZ_EEEEENS4_13SM90_TMA_LOADENS4_14ComposedLayoutINS4_7SwizzleILi2ELi4ELi3EEENS4_18smem_ptr_flag_bitsILi8EEENSV_INS5_IJNSA_ILi8EEESE_EEENS5_IJSE_SB_EEEEEEEvNS4_8identityES12_S1C_vS1D_EENS_8epilogue10collective18CollectiveEpilogueINS1F_23Sm100TmaWarpSpecializedILi3ELi2ELi32ELb0ELb0EEEJSG_NS5_IJNSV_ISE_SB_EES1K_EEESH_SI_SH_SI_NS1F_6fusion15FusionCallbacksIS1J_NS1M_17LinearCombinationISH_fSH_fLNS_15FloatRoundStyleE2EEESG_S1L_JEEENS4_5SM1004TMEM4LOAD26SM100_TMEM_LOAD_16dp32b32xES12_S1C_NS4_39AutoVectorizingCopyWithAssumedAlignmentILi128EEENS4_14SM90_TMA_STOREES1C_S1X_S1X_EEEvvEEEEvNT_6ParamsE,"aw",@nobits
	.sectionflags	@""
	.align	16
	.zero		1024


//--------------------- .nv.shared.reserved.0     --------------------------
	.section	.nv.shared.reserved.0,"aw",@nobits
	.weak		__nv_reservedSMEM_offset_0_alias
	.size		__nv_reservedSMEM_offset_0_alias, 0, 64
	.other		__nv_reservedSMEM_offset_0_alias,@"STO_CUDA_RESERVED_SHARED STV_DEFAULT"
__nv_reservedSMEM_offset_0_alias:
	.zero		0
.nv.shared.reserved.0:
	.zero		64
	.weak		__nv_reservedSMEM_tcgen05_partition
	.type		__nv_reservedSMEM_tcgen05_partition,@object
	.size		__nv_reservedSMEM_tcgen05_partition,(.L_0 - __nv_reservedSMEM_tcgen05_partition)
__nv_reservedSMEM_tcgen05_partition:
	.zero		32
.L_0:


//--------------------- .nv.global                --------------------------
	.section	.nv.global,"aw",@nobits
.nv.global:
	.type		_ZN40_INTERNAL_959f91fd_4_k_cu_024d07b1_192464cute1_E,@object
	.size		_ZN40_INTERNAL_959f91fd_4_k_cu_024d07b1_192464cute1_E,(_ZN40_INTERNAL_959f91fd_4_k_cu_024d07b1_192464cuda3std3__45__cpo6cbeginE - _ZN40_INTERNAL_959f91fd_4_k_cu_024d07b1_192464cute1_E)
_ZN40_INTERNAL_959f91fd_4_k_cu_024d07b1_192464cute1_E:
	.zero		1
	.type		_ZN40_INTERNAL_959f91fd_4_k_cu_024d07b1_192464cuda3std3__45__cpo6cbeginE,@object
	.size		_ZN40_INTERNAL_959f91fd_4_k_cu_024d07b1_192464cuda3std3__45__cpo6cbeginE,(_ZN40_INTERNAL_959f91fd_4_k_cu_024d07b1_192464cuda3std3__48in_placeE - _ZN40_INTERNAL_959f91fd_4_k_cu_024d07b1_192464cuda3std3__45__cpo6cbeginE)
_ZN40_INTERNAL_959f91fd_4_k_cu_024d07b1_192464cuda3std3__45__cpo6cbeginE:
	.zero		1
	.type		_ZN40_INTERNAL_959f91fd_4_k_cu_024d07b1_192464cuda3std3__48in_placeE,@object
	.size		_ZN40_INTERNAL_959f91fd_4_k_cu_024d07b1_192464cuda3std3__48in_placeE,(_ZN40_INTERNAL_959f91fd_4_k_cu_024d07b1_192464cuda3std6ranges3__45__cpo9iter_moveE - _ZN40_INTERNAL_959f91fd_4_k_cu_024d07b1_192464cuda3std3__48in_placeE)
_ZN40_INTERNAL_959f91fd_4_k_cu_024d07b1_192464cuda3std3__48in_placeE:
	.zero		1
	.type		_ZN40_INTERNAL_959f91fd_4_k_cu_024d07b1_192464cuda3std6ranges3__45__cpo9iter_moveE,@object
	.size		_ZN40_INTERNAL_959f91fd_4_k_cu_024d07b1_192464cuda3std6ranges3__45__cpo9iter_moveE,(_ZN40_INTERNAL_959f91fd_4_k_cu_024d07b1_192464cuda3std3__45__cpo5beginE - _ZN40_INTERNAL_959f91fd_4_k_cu_024d07b1_192464cuda3std6ranges3__45__cpo9iter_moveE)
_ZN40_INTERNAL_959f91fd_4_k_cu_024d07b1_192464cuda3std6ranges3__45__cpo9iter_moveE:
	.zero		1
	.type		_ZN40_INTERNAL_959f91fd_4_k_cu_024d07b1_192464cuda3std3__45__cpo5beginE,@object
	.size		_ZN40_INTERNAL_959f91fd_4_k_cu_024d07b1_192464cuda3std3__45__cpo5beginE,(_ZN40_INTERNAL_959f91fd_4_k_cu_024d07b1_192464cuda3std3__442_GLOBAL__N__959f91fd_4_k_cu_024d07b1_192466ignoreE - _ZN40_INTERNAL_959f91fd_4_k_cu_024d07b1_192464cuda3std3__45__cpo5beginE)
_ZN40_INTERNAL_959f91fd_4_k_cu_024d07b1_192464cuda3std3__45__cpo5beginE:
	.zero		1
	.type		_ZN40_INTERNAL_959f91fd_4_k_cu_024d07b1_192464cuda3std3__442_GLOBAL__N__959f91fd_4_k_cu_024d07b1_192466ignoreE,@object
	.size		_ZN40_INTERNAL_959f91fd_4_k_cu_024d07b1_192464cuda3std3__442_GLOBAL__N__959f91fd_4_k_cu_024d07b1_192466ignoreE,(_ZN40_INTERNAL_959f91fd_4_k_cu_024d07b1_192464cute7productE - _ZN40_INTERNAL_959f91fd_4_k_cu_024d07b1_192464cuda3std3__442_GLOBAL__N__959f91fd_4_k_cu_024d07b1_192466ignoreE)
_ZN40_INTERNAL_959f91fd_4_k_cu_024d07b1_192464cuda3std3__442_GLOBAL__N__959f91fd_4_k_cu_024d07b1_192466ignoreE:
	.zero		1
	.type		_ZN40_INTERNAL_959f91fd_4_k_cu_024d07b1_192464cute7productE,@object
	.size		_ZN40_INTERNAL_959f91fd_4_k_cu_024d07b1_192464cute7productE,(_ZN40_INTERNAL_959f91fd_4_k_cu_024d07b1_192464cuda3std3__45__cpo3endE - _ZN40_INTERNAL_959f91fd_4_k_cu_024d07b1_192464cute7productE)
_ZN40_INTERNAL_959f91fd_4_k_cu_024d07b1_192464cute7productE:
	.zero		1
	.type		_ZN40_INTERNAL_959f91fd_4_k_cu_024d07b1_192464cuda3std3__45__cpo3endE,@object
	.size		_ZN40_INTERNAL_959f91fd_4_k_cu_024d07b1_192464cuda3std3__45__cpo3endE,(_ZN40_INTERNAL_959f91fd_4_k_cu_024d07b1_192464cuda3std3__419piecewise_constructE - _ZN40_INTERNAL_959f91fd_4_k_cu_024d07b1_192464cuda3std3__45__cpo3endE)
_ZN40_INTERNAL_959f91fd_4_k_cu_024d07b1_192464cuda3std3__45__cpo3endE:
	.zero		1
	.type		_ZN40_INTERNAL_959f91fd_4_k_cu_024d07b1_192464cuda3std3__419piecewise_constructE,@object
	.size		_ZN40_INTERNAL_959f91fd_4_k_cu_024d07b1_192464cuda3std3__419piecewise_constructE,(_ZN40_INTERNAL_959f91fd_4_k_cu_024d07b1_192464cuda3std3__45__cpo4cendE - _ZN40_INTERNAL_959f91fd_4_k_cu_024d07b1_192464cuda3std3__419piecewise_constructE)
_ZN40_INTERNAL_959f91fd_4_k_cu_024d07b1_192464cuda3std3__419piecewise_constructE:
	.zero		1
	.type		_ZN40_INTERNAL_959f91fd_4_k_cu_024d07b1_192464cuda3std3__45__cpo4cendE,@object
	.size		_ZN40_INTERNAL_959f91fd_4_k_cu_024d07b1_192464cuda3std3__45__cpo4cendE,(_ZN40_INTERNAL_959f91fd_4_k_cu_024d07b1_192464cuda3std6ranges3__45__cpo4swapE - _ZN40_INTERNAL_959f91fd_4_k_cu_024d07b1_192464cuda3std3__45__cpo4cendE)
_ZN40_INTERNAL_959f91fd_4_k_cu_024d07b1_192464cuda3std3__45__cpo4cendE:
	.zero		1
	.type		_ZN40_INTERNAL_959f91fd_4_k_cu_024d07b1_192464cuda3std6ranges3__45__cpo4swapE,@object
	.size		_ZN40_INTERNAL_959f91fd_4_k_cu_024d07b1_192464cuda3std6ranges3__45__cpo4swapE,(.L_11 - _ZN40_INTERNAL_959f91fd_4_k_cu_024d07b1_192464cuda3std6ranges3__45__cpo4swapE)
_ZN40_INTERNAL_959f91fd_4_k_cu_024d07b1_192464cuda3std6ranges3__45__cpo4swapE:
	.zero		1
.L_11:


//--------------------- .nv.constant0._ZN7cutlass13device_kernelINS_4gemm6kernel13GemmUniversalIN4cute5tupleIJiiiiEEENS1_10collective13CollectiveMmaINS1_35MainloopSm100TmaUmmaWarpSpecializedILi12ELi2ELi4ENS5_IJNS4_1CILi1EEESB_SB_EEEEENS5_IJNSA_ILi64EEENSA_ILi192EEESE_EEENS_12float_e4m3_tENS5_IJlSB_lEEESH_SI_NS4_8TiledMMAINS4_8MMA_AtomIJNS4_10MMA_TraitsINS4_19SM100_MMA_F8F6F4_SSEJSH_SH_fSE_SF_NS4_17integral_constantINS4_4UMMA5MajorELSP_0EEESQ_NSN_INSO_7ScaleInELSR_0EEESS_EEEEEENS4_6LayoutISC_NS5_IJNSA_ILi0EEESW_SW_EEEEENS5_IJNS4_10UnderscoreESZ_SZ_EEEEENS4_13SM90_TMA_LOADENS4_14ComposedLayoutINS4_7SwizzleILi2ELi4ELi3EEENS4_18smem_ptr_flag_bitsILi8EEENSV_INS5_IJNSA_ILi8EEESE_EEENS5_IJSE_SB_EEEEEEEvNS4_8identityES12_S1C_vS1D_EENS_8epilogue10collective18CollectiveEpilogueINS1F_23Sm100TmaWarpSpecializedILi3ELi2ELi32ELb0ELb0EEEJSG_NS5_IJNSV_ISE_SB_EES1K_EEESH_SI_SH_SI_NS1F_6fusion15FusionCallbacksIS1J_NS1M_17LinearCombinationISH_fSH_fLNS_15FloatRoundStyleE2EEESG_S1L_JEEENS4_5SM1004TMEM4LOAD26SM100_TMEM_LOAD_16dp32b32xES12_S1C_NS4_39AutoVectorizingCopyWithAssumedAlignmentILi128EEENS4_14SM90_TMA_STOREES1C_S1X_S1X_EEEvvEEEEvNT_6ParamsE --------------------------
	.section	.nv.constant0._ZN7cutlass13device_kernelINS_4gemm6kernel13GemmUniversalIN4cute5tupleIJiiiiEEENS1_10collective13CollectiveMmaINS1_35MainloopSm100TmaUmmaWarpSpecializedILi12ELi2ELi4ENS5_IJNS4_1CILi1EEESB_SB_EEEEENS5_IJNSA_ILi64EEENSA_ILi192EEESE_EEENS_12float_e4m3_tENS5_IJlSB_lEEESH_SI_NS4_8TiledMMAINS4_8MMA_AtomIJNS4_10MMA_TraitsINS4_19SM100_MMA_F8F6F4_SSEJSH_SH_fSE_SF_NS4_17integral_constantINS4_4UMMA5MajorELSP_0EEESQ_NSN_INSO_7ScaleInELSR_0EEESS_EEEEEENS4_6LayoutISC_NS5_IJNSA_ILi0EEESW_SW_EEEEENS5_IJNS4_10UnderscoreESZ_SZ_EEEEENS4_13SM90_TMA_LOADENS4_14ComposedLayoutINS4_7SwizzleILi2ELi4ELi3EEENS4_18smem_ptr_flag_bitsILi8EEENSV_INS5_IJNSA_ILi8EEESE_EEENS5_IJSE_SB_EEEEEEEvNS4_8identityES12_S1C_vS1D_EENS_8epilogue10collective18CollectiveEpilogueINS1F_23Sm100TmaWarpSpecializedILi3ELi2ELi32ELb0ELb0EEEJSG_NS5_IJNSV_ISE_SB_EES1K_EEESH_SI_SH_SI_NS1F_6fusion15FusionCallbacksIS1J_NS1M_17LinearCombinationISH_fSH_fLNS_15FloatRoundStyleE2EEESG_S1L_JEEENS4_5SM1004TMEM4LOAD26SM100_TMEM_LOAD_16dp32b32xES12_S1C_NS4_39AutoVectorizingCopyWithAssumedAlignmentILi128EEENS4_14SM90_TMA_STOREES1C_S1X_S1X_EEEvvEEEEvNT_6ParamsE,"a",@progbits
	.sectionflags	@""
	.align	4
.nv.constant0._ZN7cutlass13device_kernelINS_4gemm6kernel13GemmUniversalIN4cute5tupleIJiiiiEEENS1_10collective13CollectiveMmaINS1_35MainloopSm100TmaUmmaWarpSpecializedILi12ELi2ELi4ENS5_IJNS4_1CILi1EEESB_SB_EEEEENS5_IJNSA_ILi64EEENSA_ILi192EEESE_EEENS_12float_e4m3_tENS5_IJlSB_lEEESH_SI_NS4_8TiledMMAINS4_8MMA_AtomIJNS4_10MMA_TraitsINS4_19SM100_MMA_F8F6F4_SSEJSH_SH_fSE_SF_NS4_17integral_constantINS4_4UMMA5MajorELSP_0EEESQ_NSN_INSO_7ScaleInELSR_0EEESS_EEEEEENS4_6LayoutISC_NS5_IJNSA_ILi0EEESW_SW_EEEEENS5_IJNS4_10UnderscoreESZ_SZ_EEEEENS4_13SM90_TMA_LOADENS4_14ComposedLayoutINS4_7SwizzleILi2ELi4ELi3EEENS4_18smem_ptr_flag_bitsILi8EEENSV_INS5_IJNSA_ILi8EEESE_EEENS5_IJSE_SB_EEEEEEEvNS4_8identityES12_S1C_vS1D_EENS_8epilogue10collective18CollectiveEpilogueINS1F_23Sm100TmaWarpSpecializedILi3ELi2ELi32ELb0ELb0EEEJSG_NS5_IJNSV_ISE_SB_EES1K_EEESH_SI_SH_SI_NS1F_6fusion15FusionCallbacksIS1J_NS1M_17LinearCombinationISH_fSH_fLNS_15FloatRoundStyleE2EEESG_S1L_JEEENS4_5SM1004TMEM4LOAD26SM100_TMEM_LOAD_16dp32b32xES12_S1C_NS4_39AutoVectorizingCopyWithAssumedAlignmentILi128EEENS4_14SM90_TMA_STOREES1C_S1X_S1X_EEEvvEEEEvNT_6ParamsE:
	.zero		2944


//--------------------- SYMBOLS --------------------------

	.type		.nv.reservedSmem.offset0,@object
	.size		.nv.reservedSmem.offset0,0x4
	.type		.nv.reservedSmem.cap,@object
	.size		.nv.reservedSmem.cap,0x4
	.type		__assertfail,@function
